// auto-generated by cutlass_sweep.gemm — config: {"arch": "sm_90", "cluster_m": 1, "cluster_n": 1, "dtype": "e4m3", "dtype_b": "e4m3", "layout": "nt", "stages": 0, "tile_k": 32, "tile_m": 64, "tile_n": 64}
#include "cutlass/cutlass.h"
#include "cutlass/gemm/collective/collective_builder.hpp"
#include "cutlass/gemm/device/gemm_universal_adapter.h"
#include "cutlass/gemm/kernel/gemm_universal.hpp"
#include "cutlass/epilogue/collective/collective_builder.hpp"

using ElemA = cutlass::float_e4m3_t;
using ElemB = cutlass::float_e4m3_t;
using ElemCD = cutlass::float_e4m3_t;
using Acc  = float;
using TileShape    = cute::Shape<cute::_64, cute::_64, cute::_32>;
using ClusterShape = cute::Shape<cute::_1, cute::_1, cute::_1>;

using CollectiveEpilogue = typename cutlass::epilogue::collective::CollectiveBuilder<
    cutlass::arch::Sm90, cutlass::arch::OpClassTensorOp,
    TileShape, ClusterShape,
    cutlass::epilogue::collective::EpilogueTileAuto,
    Acc, Acc,
    ElemCD, cutlass::layout::RowMajor, 128 / cutlass::sizeof_bits<ElemCD>::value,
    ElemCD, cutlass::layout::RowMajor, 128 / cutlass::sizeof_bits<ElemCD>::value,
    cutlass::epilogue::collective::EpilogueScheduleAuto
  >::CollectiveOp;

using CollectiveMainloop = typename cutlass::gemm::collective::CollectiveBuilder<
    cutlass::arch::Sm90, cutlass::arch::OpClassTensorOp,
    ElemA, cutlass::layout::RowMajor, 128 / cutlass::sizeof_bits<ElemA>::value,
    ElemB, cutlass::layout::ColumnMajor, 128 / cutlass::sizeof_bits<ElemB>::value,
    Acc,
    TileShape, ClusterShape,
    cutlass::gemm::collective::StageCountAutoCarveout<static_cast<int>(sizeof(typename CollectiveEpilogue::SharedStorage))>,
    cutlass::gemm::collective::KernelScheduleAuto
  >::CollectiveOp;

using GemmKernel = cutlass::gemm::kernel::GemmUniversal<
    cute::Shape<int,int,int,int>,
    CollectiveMainloop,
    CollectiveEpilogue
>;
using Gemm = cutlass::gemm::device::GemmUniversalAdapter<GemmKernel>;

// Force the device kernel symbol into the cubin without needing a host main.
auto* _anchor = &cutlass::device_kernel<GemmKernel>;


// ===== COMPILED SASS (sm_90a) =====

	.target	sm_90a

	.elftype	@"ET_EXEC"


//--------------------- .note.nv.tkinfo           --------------------------
	.section	.note.nv.tkinfo,"",@"SHT_NOTE"
	.sectionflags	@"SHF_NOTE_NV_TKINFO"
	.tkinfo
        /*0018*/ 	.word	0x00000002
        /*0030*/ 	.string	""
        /*0030*/ 	.string	"ptxas"
        /*0030*/ 	.string	"Cuda compilation tools, release 13.0, V13.0.88"
        /*0030*/ 	.string	"Build cuda_13.0.r13.0/compiler.36424714_0"
        /*0030*/ 	.string	"-arch sm_90a -m 64 "



//--------------------- .note.nv.cuinfo           --------------------------
	.section	.note.nv.cuinfo,"",@"SHT_NOTE"
	.sectionflags	@"SHF_NOTE_NV_CUINFO"
        /*0018*/ 	.short	0x0002
        /*001a*/ 	.short	0x005a
        /*001c*/ 	.short	0x0082
	.zero		2


//--------------------- .nv.info                  --------------------------
	.section	.nv.info,"",@"SHT_CUDA_INFO"
	.align	4


	//----- nvinfo : EIATTR_REGCOUNT
	.align		4
        /*0000*/ 	.byte	0x04, 0x2f
        /*0002*/ 	.short	(.L_12 - .L_11)
	.align		4
.L_11:
        /*0004*/ 	.word	index@(_ZN7cutlass13device_kernelINS_4gemm6kernel13GemmUniversalIN4cute5tupleIJiiiiEEENS1_10collective13CollectiveMmaINS1_37MainloopSm90TmaGmmaWarpSpecializedFP8ILi56ENS5_IJNS4_1CILi1EEESB_SB_EEENS1_32KernelTmaWarpSpecializedPingpongEEENS5_IJNSA_ILi64EEESF_NSA_ILi32EEEEEENS_12float_e4m3_tENS5_IJlSB_lEEESI_SJ_NS4_8TiledMMAINS4_8MMA_AtomIJNS4_4SM904GMMA30MMA_64x64x32_F32E4M3E4M3_SS_TNILNSN_7ScaleInE1ELSP_1EEEEEENS4_6LayoutISC_NS5_IJNSA_ILi0EEEST_ST_EEEEENS5_IJNS4_10UnderscoreESW_SW_EEEEENS4_13SM90_TMA_LOADENS4_14ComposedLayoutINS4_7SwizzleILi1ELi4ELi3EEENS4_18smem_ptr_flag_bitsILi8EEENSS_INS5_IJNSA_ILi8EEESG_EEENS5_IJSG_SB_EEEEEEEvNS4_8identityESZ_S19_vS1A_EENS_8epilogue10collective6detail29Sm90TmaWarpSpecializedAdapterINS1D_15DefaultEpilogueISI_SJ_SJ_NS1C_6thread17LinearCombinationISI_Li1EffLNS1H_9ScaleType4KindE0ELNS_15FloatRoundStyleE2ESI_EENS1_15EpilogueDefaultEEEEEvvEEEEvNT_6ParamsE)
        /*0008*/ 	.word	0x000000a8


	//----- nvinfo : EIATTR_FRAME_SIZE
	.align		4
.L_12:
        /*000c*/ 	.byte	0x04, 0x11
        /*000e*/ 	.short	(.L_14 - .L_13)
	.align		4
.L_13:
        /*0010*/ 	.word	index@(_ZN7cutlass13device_kernelINS_4gemm6kernel13GemmUniversalIN4cute5tupleIJiiiiEEENS1_10collective13CollectiveMmaINS1_37MainloopSm90TmaGmmaWarpSpecializedFP8ILi56ENS5_IJNS4_1CILi1EEESB_SB_EEENS1_32KernelTmaWarpSpecializedPingpongEEENS5_IJNSA_ILi64EEESF_NSA_ILi32EEEEEENS_12float_e4m3_tENS5_IJlSB_lEEESI_SJ_NS4_8TiledMMAINS4_8MMA_AtomIJNS4_4SM904GMMA30MMA_64x64x32_F32E4M3E4M3_SS_TNILNSN_7ScaleInE1ELSP_1EEEEEENS4_6LayoutISC_NS5_IJNSA_ILi0EEEST_ST_EEEEENS5_IJNS4_10UnderscoreESW_SW_EEEEENS4_13SM90_TMA_LOADENS4_14ComposedLayoutINS4_7SwizzleILi1ELi4ELi3EEENS4_18smem_ptr_flag_bitsILi8EEENSS_INS5_IJNSA_ILi8EEESG_EEENS5_IJSG_SB_EEEEEEEvNS4_8identityESZ_S19_vS1A_EENS_8epilogue10collective6detail29Sm90TmaWarpSpecializedAdapterINS1D_15DefaultEpilogueISI_SJ_SJ_NS1C_6thread17LinearCombinationISI_Li1EffLNS1H_9ScaleType4KindE0ELNS_15FloatRoundStyleE2ESI_EENS1_15EpilogueDefaultEEEEEvvEEEEvNT_6ParamsE)
        /*0014*/ 	.word	0x00000000


	//----- nvinfo : EIATTR_MIN_STACK_SIZE
	.align		4
.L_14:
        /*0018*/ 	.byte	0x04, 0x12
        /*001a*/ 	.short	(.L_16 - .L_15)
	.align		4
.L_15:
        /*001c*/ 	.word	index@(_ZN7cutlass13device_kernelINS_4gemm6kernel13GemmUniversalIN4cute5tupleIJiiiiEEENS1_10collective13CollectiveMmaINS1_37MainloopSm90TmaGmmaWarpSpecializedFP8ILi56ENS5_IJNS4_1CILi1EEESB_SB_EEENS1_32KernelTmaWarpSpecializedPingpongEEENS5_IJNSA_ILi64EEESF_NSA_ILi32EEEEEENS_12float_e4m3_tENS5_IJlSB_lEEESI_SJ_NS4_8TiledMMAINS4_8MMA_AtomIJNS4_4SM904GMMA30MMA_64x64x32_F32E4M3E4M3_SS_TNILNSN_7ScaleInE1ELSP_1EEEEEENS4_6LayoutISC_NS5_IJNSA_ILi0EEEST_ST_EEEEENS5_IJNS4_10UnderscoreESW_SW_EEEEENS4_13SM90_TMA_LOADENS4_14ComposedLayoutINS4_7SwizzleILi1ELi4ELi3EEENS4_18smem_ptr_flag_bitsILi8EEENSS_INS5_IJNSA_ILi8EEESG_EEENS5_IJSG_SB_EEEEEEEvNS4_8identityESZ_S19_vS1A_EENS_8epilogue10collective6detail29Sm90TmaWarpSpecializedAdapterINS1D_15DefaultEpilogueISI_SJ_SJ_NS1C_6thread17LinearCombinationISI_Li1EffLNS1H_9ScaleType4KindE0ELNS_15FloatRoundStyleE2ESI_EENS1_15EpilogueDefaultEEEEEvvEEEEvNT_6ParamsE)
        /*0020*/ 	.word	0x00000000
.L_16:


//--------------------- .nv.compat                --------------------------
	.section	.nv.compat,"",@"SHT_CUDA_COMPAT_INFO"
	.align	4
        /*0000*/ 	.byte	0x02, 0x09, 0x01, 0x00, 0x02, 0x02, 0x04, 0x00, 0x02, 0x05, 0x05, 0x00, 0x03, 0x07, 0x01, 0x01
        /*0010*/ 	.byte	0x02, 0x03, 0x01, 0x00, 0x02, 0x06, 0x01, 0x00, 0x04, 0x0b, 0x08, 0x00, 0x00, 0x00, 0x00, 0x00
        /*0020*/ 	.byte	0x00, 0x00, 0x00, 0x00


//--------------------- .nv.info._ZN7cutlass13device_kernelINS_4gemm6kernel13GemmUniversalIN4cute5tupleIJiiiiEEENS1_10collective13CollectiveMmaINS1_37MainloopSm90TmaGmmaWarpSpecializedFP8ILi56ENS5_IJNS4_1CILi1EEESB_SB_EEENS1_32KernelTmaWarpSpecializedPingpongEEENS5_IJNSA_ILi64EEESF_NSA_ILi32EEEEEENS_12float_e4m3_tENS5_IJlSB_lEEESI_SJ_NS4_8TiledMMAINS4_8MMA_AtomIJNS4_4SM904GMMA30MMA_64x64x32_F32E4M3E4M3_SS_TNILNSN_7ScaleInE1ELSP_1EEEEEENS4_6LayoutISC_NS5_IJNSA_ILi0EEEST_ST_EEEEENS5_IJNS4_10UnderscoreESW_SW_EEEEENS4_13SM90_TMA_LOADENS4_14ComposedLayoutINS4_7SwizzleILi1ELi4ELi3EEENS4_18smem_ptr_flag_bitsILi8EEENSS_INS5_IJNSA_ILi8EEESG_EEENS5_IJSG_SB_EEEEEEEvNS4_8identityESZ_S19_vS1A_EENS_8epilogue10collective6detail29Sm90TmaWarpSpecializedAdapterINS1D_15DefaultEpilogueISI_SJ_SJ_NS1C_6thread17LinearCombinationISI_Li1EffLNS1H_9ScaleType4KindE0ELNS_15FloatRoundStyleE2ESI_EENS1_15EpilogueDefaultEEEEEvvEEEEvNT_6ParamsE --------------------------
	.section	.nv.info._ZN7cutlass13device_kernelINS_4gemm6kernel13GemmUniversalIN4cute5tupleIJiiiiEEENS1_10collective13CollectiveMmaINS1_37MainloopSm90TmaGmmaWarpSpecializedFP8ILi56ENS5_IJNS4_1CILi1EEESB_SB_EEENS1_32KernelTmaWarpSpecializedPingpongEEENS5_IJNSA_ILi64EEESF_NSA_ILi32EEEEEENS_12float_e4m3_tENS5_IJlSB_lEEESI_SJ_NS4_8TiledMMAINS4_8MMA_AtomIJNS4_4SM904GMMA30MMA_64x64x32_F32E4M3E4M3_SS_TNILNSN_7ScaleInE1ELSP_1EEEEEENS4_6LayoutISC_NS5_IJNSA_ILi0EEEST_ST_EEEEENS5_IJNS4_10UnderscoreESW_SW_EEEEENS4_13SM90_TMA_LOADENS4_14ComposedLayoutINS4_7SwizzleILi1ELi4ELi3EEENS4_18smem_ptr_flag_bitsILi8EEENSS_INS5_IJNSA_ILi8EEESG_EEENS5_IJSG_SB_EEEEEEEvNS4_8identityESZ_S19_vS1A_EENS_8epilogue10collective6detail29Sm90TmaWarpSpecializedAdapterINS1D_15DefaultEpilogueISI_SJ_SJ_NS1C_6thread17LinearCombinationISI_Li1EffLNS1H_9ScaleType4KindE0ELNS_15FloatRoundStyleE2ESI_EENS1_15EpilogueDefaultEEEEEvvEEEEvNT_6ParamsE,"",@"SHT_CUDA_INFO"
	.sectionflags	@""
	.align	4


	//----- nvinfo : EIATTR_CUDA_API_VERSION
	.align		4
        /*0000*/ 	.byte	0x04, 0x37
        /*0002*/ 	.short	(.L_18 - .L_17)
.L_17:
        /*0004*/ 	.word	0x00000082


	//----- nvinfo : EIATTR_KPARAM_INFO
	.align		4
.L_18:
        /*0008*/ 	.byte	0x04, 0x17
        /*000a*/ 	.short	(.L_20 - .L_19)
.L_19:
        /*000c*/ 	.word	0x00000000
        /*0010*/ 	.short	0x0000
        /*0012*/ 	.short	0x0070
        /*0014*/ 	.byte	0x00, 0xf0, 0x01, 0x10


	//----- nvinfo : EIATTR_SPARSE_MMA_MASK
	.align		4
.L_20:
        /*0018*/ 	.byte	0x03, 0x50
        /*001a*/ 	.short	0x0000


	//----- nvinfo : EIATTR_MAXREG_COUNT
	.align		4
        /*001c*/ 	.byte	0x03, 0x1b
        /*001e*/ 	.short	0x00a8


	//----- nvinfo : EIATTR_NUM_BARRIERS
	.align		4
        /*0020*/ 	.byte	0x02, 0x4c
        /*0022*/ 	.byte	0x01
	.zero		1


	//----- nvinfo : EIATTR_MERCURY_ISA_VERSION
	.align		4
        /*0024*/ 	.byte	0x03, 0x5f
        /*0026*/ 	.short	0x0101


	//----- nvinfo : EIATTR_INT_WARP_WIDE_INSTR_OFFSETS
	.align		4
        /*0028*/ 	.byte	0x04, 0x31
        /*002a*/ 	.short	(.L_22 - .L_21)


	//   ....[0]....
.L_21:
        /*002c*/ 	.word	0x00000ad0


	//   ....[1]....
        /*0030*/ 	.word	0x00000af0


	//   ....[2]....
        /*0034*/ 	.word	0x00000b70


	//   ....[3]....
        /*0038*/ 	.word	0x00000b80


	//   ....[4]....
        /*003c*/ 	.word	0x00000b90


	//   ....[5]....
        /*0040*/ 	.word	0x00000bb0


	//   ....[6]....
        /*0044*/ 	.word	0x00000c00


	//   ....[7]....
        /*0048*/ 	.word	0x00000c20


	//----- nvinfo : EIATTR_COOP_GROUP_MASK_REGIDS
	.align		4
.L_22:
        /*004c*/ 	.byte	0x04, 0x29
        /*004e*/ 	.short	(.L_24 - .L_23)


	//   ....[0]....
.L_23:
        /*0050*/ 	.word	0xffffffff


	//   ....[1]....
        /*0054*/ 	.word	0xffffffff


	//   ....[2]....
        /*0058*/ 	.word	0xffffffff


	//   ....[3]....
        /*005c*/ 	.word	0xffffffff


	//   ....[4]....
        /*0060*/ 	.word	0xffffffff


	//   ....[5]....
        /*0064*/ 	.word	0xffffffff


	//----- nvinfo : EIATTR_COOP_GROUP_INSTR_OFFSETS
	.align		4
.L_24:
        /*0068*/ 	.byte	0x04, 0x28
        /*006a*/ 	.short	(.L_26 - .L_25)


	//   ....[0]....
.L_25:
        /*006c*/ 	.word	0x00000060


	//   ....[1]....
        /*0070*/ 	.word	0x00000070


	//   ....[2]....
        /*0074*/ 	.word	0x00000130


	//   ....[3]....
        /*0078*/ 	.word	0x00000970


	//   ....[4]....
        /*007c*/ 	.word	0x000009b0


	//   ....[5]....
        /*0080*/ 	.word	0x000009f0


	//----- nvinfo : EIATTR_REG_RECONFIG
	.align		4
.L_26:
        /*0084*/ 	.byte	0x01, 0x54
	.zero		2


	//----- nvinfo : EIATTR_MBARRIER_INSTR_OFFSETS
	.align		4
        /*0088*/ 	.byte	0x04, 0x39
        /*008a*/ 	.short	(.L_28 - .L_27)


	//   ....[0]....
.L_27:
        /*008c*/ 	.word	0x00000250
        /*0090*/ 	.word	0x000000ff
        /*0094*/ 	.word	0x00000000
        /*0098*/ 	.short	0x0100
        /*009a*/ 	.byte	0x08
	.zero		1


	//   ....[1]....
        /*009c*/ 	.word	0x00000260
        /*00a0*/ 	.word	0x000000ff
        /*00a4*/ 	.word	0x000001c0
        /*00a8*/ 	.short	0x0100
        /*00aa*/ 	.byte	0x08
	.zero		1


	//   ....[2]....
        /*00ac*/ 	.word	0x00000270
        /*00b0*/ 	.word	0x000000ff
        /*00b4*/ 	.word	0x00000008
        /*00b8*/ 	.short	0x0100
        /*00ba*/ 	.byte	0x08
	.zero		1


	//   ....[3]....
        /*00bc*/ 	.word	0x00000280
        /*00c0*/ 	.word	0x000000ff
        /*00c4*/ 	.word	0x000001c8
        /*00c8*/ 	.short	0x0100
        /*00ca*/ 	.byte	0x08
	.zero		1


	//   ....[4]....
        /*00cc*/ 	.word	0x00000290
        /*00d0*/ 	.word	0x000000ff
        /*00d4*/ 	.word	0x00000010
        /*00d8*/ 	.short	0x0100
        /*00da*/ 	.byte	0x08
	.zero		1


	//   ....[5]....
        /*00dc*/ 	.word	0x000002a0
        /*00e0*/ 	.word	0x000000ff
        /*00e4*/ 	.word	0x000001d0
        /*00e8*/ 	.short	0x0100
        /*00ea*/ 	.byte	0x08
	.zero		1


	//   ....[6]....
        /*00ec*/ 	.word	0x000002b0
        /*00f0*/ 	.word	0x000000ff
        /*00f4*/ 	.word	0x00000018
        /*00f8*/ 	.short	0x0100
        /*00fa*/ 	.byte	0x08
	.zero		1


	//   ....[7]....
        /*00fc*/ 	.word	0x000002c0
        /*0100*/ 	.word	0x000000ff
        /*0104*/ 	.word	0x000001d8
        /*0108*/ 	.short	0x0100
        /*010a*/ 	.byte	0x08
	.zero		1


	//   ....[8]....
        /*010c*/ 	.word	0x000002d0
        /*0110*/ 	.word	0x000000ff
        /*0114*/ 	.word	0x00000020
        /*0118*/ 	.short	0x0100
        /*011a*/ 	.byte	0x08
	.zero		1


	//   ....[9]....
        /*011c*/ 	.word	0x000002e0
        /*0120*/ 	.word	0x000000ff
        /*0124*/ 	.word	0x000001e0
        /*0128*/ 	.short	0x0100
        /*012a*/ 	.byte	0x08
	.zero		1


	//   ....[10]....
        /*012c*/ 	.word	0x000002f0
        /*0130*/ 	.word	0x000000ff
        /*0134*/ 	.word	0x00000028
        /*0138*/ 	.short	0x0100
        /*013a*/ 	.byte	0x08
	.zero		1


	//   ....[11]....
        /*013c*/ 	.word	0x00000300
        /*0140*/ 	.word	0x000000ff
        /*0144*/ 	.word	0x000001e8
        /*0148*/ 	.short	0x0100
        /*014a*/ 	.byte	0x08
	.zero		1


	//   ....[12]....
        /*014c*/ 	.word	0x00000310
        /*0150*/ 	.word	0x000000ff
        /*0154*/ 	.word	0x00000030
        /*0158*/ 	.short	0x0100
        /*015a*/ 	.byte	0x08
	.zero		1


	//   ....[13]....
        /*015c*/ 	.word	0x00000320
        /*0160*/ 	.word	0x000000ff
        /*0164*/ 	.word	0x000001f0
        /*0168*/ 	.short	0x0100
        /*016a*/ 	.byte	0x08
	.zero		1


	//   ....[14]....
        /*016c*/ 	.word	0x00000330
        /*0170*/ 	.word	0x000000ff
        /*0174*/ 	.word	0x00000038
        /*0178*/ 	.short	0x0100
        /*017a*/ 	.byte	0x08
	.zero		1


	//   ....[15]....
        /*017c*/ 	.word	0x00000340
        /*0180*/ 	.word	0x000000ff
        /*0184*/ 	.word	0x000001f8
        /*0188*/ 	.short	0x0100
        /*018a*/ 	.byte	0x08
	.zero		1


	//   ....[16]....
        /*018c*/ 	.word	0x00000350
        /*0190*/ 	.word	0x000000ff
        /*0194*/ 	.word	0x00000040
        /*0198*/ 	.short	0x0100
        /*019a*/ 	.byte	0x08
	.zero		1


	//   ....[17]....
        /*019c*/ 	.word	0x00000360
        /*01a0*/ 	.word	0x000000ff
        /*01a4*/ 	.word	0x00000200
        /*01a8*/ 	.short	0x0100
        /*01aa*/ 	.byte	0x08
	.zero		1


	//   ....[18]....
        /*01ac*/ 	.word	0x00000370
        /*01b0*/ 	.word	0x000000ff
        /*01b4*/ 	.word	0x00000048
        /*01b8*/ 	.short	0x0100
        /*01ba*/ 	.byte	0x08
	.zero		1


	//   ....[19]....
        /*01bc*/ 	.word	0x00000380
        /*01c0*/ 	.word	0x000000ff
        /*01c4*/ 	.word	0x00000208
        /*01c8*/ 	.short	0x0100
        /*01ca*/ 	.byte	0x08
	.zero		1


	//   ....[20]....
        /*01cc*/ 	.word	0x00000390
        /*01d0*/ 	.word	0x000000ff
        /*01d4*/ 	.word	0x00000050
        /*01d8*/ 	.short	0x0100
        /*01da*/ 	.byte	0x08
	.zero		1


	//   ....[21]....
        /*01dc*/ 	.word	0x000003a0
        /*01e0*/ 	.word	0x000000ff
        /*01e4*/ 	.word	0x00000210
        /*01e8*/ 	.short	0x0100
        /*01ea*/ 	.byte	0x08
	.zero		1


	//   ....[22]....
        /*01ec*/ 	.word	0x000003b0
        /*01f0*/ 	.word	0x000000ff
        /*01f4*/ 	.word	0x00000058
        /*01f8*/ 	.short	0x0100
        /*01fa*/ 	.byte	0x08
	.zero		1


	//   ....[23]....
        /*01fc*/ 	.word	0x000003c0
        /*0200*/ 	.word	0x000000ff
        /*0204*/ 	.word	0x00000218
        /*0208*/ 	.short	0x0100
        /*020a*/ 	.byte	0x08
	.zero		1


	//   ....[24]....
        /*020c*/ 	.word	0x000003d0
        /*0210*/ 	.word	0x000000ff
        /*0214*/ 	.word	0x00000060
        /*0218*/ 	.short	0x0100
        /*021a*/ 	.byte	0x08
	.zero		1


	//   ....[25]....
        /*021c*/ 	.word	0x000003e0
        /*0220*/ 	.word	0x000000ff
        /*0224*/ 	.word	0x00000220
        /*0228*/ 	.short	0x0100
        /*022a*/ 	.byte	0x08
	.zero		1


	//   ....[26]....
        /*022c*/ 	.word	0x000003f0
        /*0230*/ 	.word	0x000000ff
        /*0234*/ 	.word	0x00000068
        /*0238*/ 	.short	0x0100
        /*023a*/ 	.byte	0x08
	.zero		1


	//   ....[27]....
        /*023c*/ 	.word	0x00000400
        /*0240*/ 	.word	0x000000ff
        /*0244*/ 	.word	0x00000228
        /*0248*/ 	.short	0x0100
        /*024a*/ 	.byte	0x08
	.zero		1


	//   ....[28]....
        /*024c*/ 	.word	0x00000410
        /*0250*/ 	.word	0x000000ff
        /*0254*/ 	.word	0x00000070
        /*0258*/ 	.short	0x0100
        /*025a*/ 	.byte	0x08
	.zero		1


	//   ....[29]....
        /*025c*/ 	.word	0x00000420
        /*0260*/ 	.word	0x000000ff
        /*0264*/ 	.word	0x00000230
        /*0268*/ 	.short	0x0100
        /*026a*/ 	.byte	0x08
	.zero		1


	//   ....[30]....
        /*026c*/ 	.word	0x00000430
        /*0270*/ 	.word	0x000000ff
        /*0274*/ 	.word	0x00000078
        /*0278*/ 	.short	0x0100
        /*027a*/ 	.byte	0x08
	.zero		1


	//   ....[31]....
        /*027c*/ 	.word	0x00000440
        /*0280*/ 	.word	0x000000ff
        /*0284*/ 	.word	0x00000238
        /*0288*/ 	.short	0x0100
        /*028a*/ 	.byte	0x08
	.zero		1


	//   ....[32]....
        /*028c*/ 	.word	0x00000450
        /*0290*/ 	.word	0x000000ff
        /*0294*/ 	.word	0x00000080
        /*0298*/ 	.short	0x0100
        /*029a*/ 	.byte	0x08
	.zero		1


	//   ....[33]....
        /*029c*/ 	.word	0x00000460
        /*02a0*/ 	.word	0x000000ff
        /*02a4*/ 	.word	0x00000240
        /*02a8*/ 	.short	0x0100
        /*02aa*/ 	.byte	0x08
	.zero		1


	//   ....[34]....
        /*02ac*/ 	.word	0x00000470
        /*02b0*/ 	.word	0x000000ff
        /*02b4*/ 	.word	0x00000088
        /*02b8*/ 	.short	0x0100
        /*02ba*/ 	.byte	0x08
	.zero		1


	//   ....[35]....
        /*02bc*/ 	.word	0x00000480
        /*02c0*/ 	.word	0x000000ff
        /*02c4*/ 	.word	0x00000248
        /*02c8*/ 	.short	0x0100
        /*02ca*/ 	.byte	0x08
	.zero		1


	//   ....[36]....
        /*02cc*/ 	.word	0x00000490
        /*02d0*/ 	.word	0x000000ff
        /*02d4*/ 	.word	0x00000090
        /*02d8*/ 	.short	0x0100
        /*02da*/ 	.byte	0x08
	.zero		1


	//   ....[37]....
        /*02dc*/ 	.word	0x000004a0
        /*02e0*/ 	.word	0x000000ff
        /*02e4*/ 	.word	0x00000250
        /*02e8*/ 	.short	0x0100
        /*02ea*/ 	.byte	0x08
	.zero		1


	//   ....[38]....
        /*02ec*/ 	.word	0x000004b0
        /*02f0*/ 	.word	0x000000ff
        /*02f4*/ 	.word	0x00000098
        /*02f8*/ 	.short	0x0100
        /*02fa*/ 	.byte	0x08
	.zero		1


	//   ....[39]....
        /*02fc*/ 	.word	0x000004c0
        /*0300*/ 	.word	0x000000ff
        /*0304*/ 	.word	0x00000258
        /*0308*/ 	.short	0x0100
        /*030a*/ 	.byte	0x08
	.zero		1


	//   ....[40]....
        /*030c*/ 	.word	0x000004d0
        /*0310*/ 	.word	0x000000ff
        /*0314*/ 	.word	0x000000a0
        /*0318*/ 	.short	0x0100
        /*031a*/ 	.byte	0x08
	.zero		1


	//   ....[41]....
        /*031c*/ 	.word	0x000004e0
        /*0320*/ 	.word	0x000000ff
        /*0324*/ 	.word	0x00000260
        /*0328*/ 	.short	0x0100
        /*032a*/ 	.byte	0x08
	.zero		1


	//   ....[42]....
        /*032c*/ 	.word	0x000004f0
        /*0330*/ 	.word	0x000000ff
        /*0334*/ 	.word	0x000000a8
        /*0338*/ 	.short	0x0100
        /*033a*/ 	.byte	0x08
	.zero		1


	//   ....[43]....
        /*033c*/ 	.word	0x00000500
        /*0340*/ 	.word	0x000000ff
        /*0344*/ 	.word	0x00000268
        /*0348*/ 	.short	0x0100
        /*034a*/ 	.byte	0x08
	.zero		1


	//   ....[44]....
        /*034c*/ 	.word	0x00000510
        /*0350*/ 	.word	0x000000ff
        /*0354*/ 	.word	0x000000b0
        /*0358*/ 	.short	0x0100
        /*035a*/ 	.byte	0x08
	.zero		1


	//   ....[45]....
        /*035c*/ 	.word	0x00000520
        /*0360*/ 	.word	0x000000ff
        /*0364*/ 	.word	0x00000270
        /*0368*/ 	.short	0x0100
        /*036a*/ 	.byte	0x08
	.zero		1


	//   ....[46]....
        /*036c*/ 	.word	0x00000530
        /*0370*/ 	.word	0x000000ff
        /*0374*/ 	.word	0x000000b8
        /*0378*/ 	.short	0x0100
        /*037a*/ 	.byte	0x08
	.zero		1


	//   ....[47]....
        /*037c*/ 	.word	0x00000540
        /*0380*/ 	.word	0x000000ff
        /*0384*/ 	.word	0x00000278
        /*0388*/ 	.short	0x0100
        /*038a*/ 	.byte	0x08
	.zero		1


	//   ....[48]....
        /*038c*/ 	.word	0x00000550
        /*0390*/ 	.word	0x000000ff
        /*0394*/ 	.word	0x000000c0
        /*0398*/ 	.short	0x0100
        /*039a*/ 	.byte	0x08
	.zero		1


	//   ....[49]....
        /*039c*/ 	.word	0x00000560
        /*03a0*/ 	.word	0x000000ff
        /*03a4*/ 	.word	0x00000280
        /*03a8*/ 	.short	0x0100
        /*03aa*/ 	.byte	0x08
	.zero		1


	//   ....[50]....
        /*03ac*/ 	.word	0x00000570
        /*03b0*/ 	.word	0x000000ff
        /*03b4*/ 	.word	0x000000c8
        /*03b8*/ 	.short	0x0100
        /*03ba*/ 	.byte	0x08
	.zero		1


	//   ....[51]....
        /*03bc*/ 	.word	0x00000580
        /*03c0*/ 	.word	0x000000ff
        /*03c4*/ 	.word	0x00000288
        /*03c8*/ 	.short	0x0100
        /*03ca*/ 	.byte	0x08
	.zero		1


	//   ....[52]....
        /*03cc*/ 	.word	0x00000590
        /*03d0*/ 	.word	0x000000ff
        /*03d4*/ 	.word	0x000000d0
        /*03d8*/ 	.short	0x0100
        /*03da*/ 	.byte	0x08
	.zero		1


	//   ....[53]....
        /*03dc*/ 	.word	0x000005a0
        /*03e0*/ 	.word	0x000000ff
        /*03e4*/ 	.word	0x00000290
        /*03e8*/ 	.short	0x0100
        /*03ea*/ 	.byte	0x08
	.zero		1


	//   ....[54]....
        /*03ec*/ 	.word	0x000005b0
        /*03f0*/ 	.word	0x000000ff
        /*03f4*/ 	.word	0x000000d8
        /*03f8*/ 	.short	0x0100
        /*03fa*/ 	.byte	0x08
	.zero		1


	//   ....[55]....
        /*03fc*/ 	.word	0x000005c0
        /*0400*/ 	.word	0x000000ff
        /*0404*/ 	.word	0x00000298
        /*0408*/ 	.short	0x0100
        /*040a*/ 	.byte	0x08
	.zero		1


	//   ....[56]....
        /*040c*/ 	.word	0x000005d0
        /*0410*/ 	.word	0x000000ff
        /*0414*/ 	.word	0x000000e0
        /*0418*/ 	.short	0x0100
        /*041a*/ 	.byte	0x08
	.zero		1


	//   ....[57]....
        /*041c*/ 	.word	0x000005e0
        /*0420*/ 	.word	0x000000ff
        /*0424*/ 	.word	0x000002a0
        /*0428*/ 	.short	0x0100
        /*042a*/ 	.byte	0x08
	.zero		1


	//   ....[58]....
        /*042c*/ 	.word	0x000005f0
        /*0430*/ 	.word	0x000000ff
        /*0434*/ 	.word	0x000000e8
        /*0438*/ 	.short	0x0100
        /*043a*/ 	.byte	0x08
	.zero		1


	//   ....[59]....
        /*043c*/ 	.word	0x00000600
        /*0440*/ 	.word	0x000000ff
        /*0444*/ 	.word	0x000002a8
        /*0448*/ 	.short	0x0100
        /*044a*/ 	.byte	0x08
	.zero		1


	//   ....[60]....
        /*044c*/ 	.word	0x00000610
        /*0450*/ 	.word	0x000000ff
        /*0454*/ 	.word	0x000000f0
        /*0458*/ 	.short	0x0100
        /*045a*/ 	.byte	0x08
	.zero		1


	//   ....[61]....
        /*045c*/ 	.word	0x00000620
        /*0460*/ 	.word	0x000000ff
        /*0464*/ 	.word	0x000002b0
        /*0468*/ 	.short	0x0100
        /*046a*/ 	.byte	0x08
	.zero		1


	//   ....[62]....
        /*046c*/ 	.word	0x00000630
        /*0470*/ 	.word	0x000000ff
        /*0474*/ 	.word	0x000000f8
        /*0478*/ 	.short	0x0100
        /*047a*/ 	.byte	0x08
	.zero		1


	//   ....[63]....
        /*047c*/ 	.word	0x00000640
        /*0480*/ 	.word	0x000000ff
        /*0484*/ 	.word	0x000002b8
        /*0488*/ 	.short	0x0100
        /*048a*/ 	.byte	0x08
	.zero		1


	//   ....[64]....
        /*048c*/ 	.word	0x00000650
        /*0490*/ 	.word	0x000000ff
        /*0494*/ 	.word	0x00000100
        /*0498*/ 	.short	0x0100
        /*049a*/ 	.byte	0x08
	.zero		1


	//   ....[65]....
        /*049c*/ 	.word	0x00000660
        /*04a0*/ 	.word	0x000000ff
        /*04a4*/ 	.word	0x000002c0
        /*04a8*/ 	.short	0x0100
        /*04aa*/ 	.byte	0x08
	.zero		1


	//   ....[66]....
        /*04ac*/ 	.word	0x00000670
        /*04b0*/ 	.word	0x000000ff
        /*04b4*/ 	.word	0x00000108
        /*04b8*/ 	.short	0x0100
        /*04ba*/ 	.byte	0x08
	.zero		1


	//   ....[67]....
        /*04bc*/ 	.word	0x00000680
        /*04c0*/ 	.word	0x000000ff
        /*04c4*/ 	.word	0x000002c8
        /*04c8*/ 	.short	0x0100
        /*04ca*/ 	.byte	0x08
	.zero		1


	//   ....[68]....
        /*04cc*/ 	.word	0x00000690
        /*04d0*/ 	.word	0x000000ff
        /*04d4*/ 	.word	0x00000110
        /*04d8*/ 	.short	0x0100
        /*04da*/ 	.byte	0x08
	.zero		1


	//   ....[69]....
        /*04dc*/ 	.word	0x000006a0
        /*04e0*/ 	.word	0x000000ff
        /*04e4*/ 	.word	0x000002d0
        /*04e8*/ 	.short	0x0100
        /*04ea*/ 	.byte	0x08
	.zero		1


	//   ....[70]....
        /*04ec*/ 	.word	0x000006b0
        /*04f0*/ 	.word	0x000000ff
        /*04f4*/ 	.word	0x00000118
        /*04f8*/ 	.short	0x0100
        /*04fa*/ 	.byte	0x08
	.zero		1


	//   ....[71]....
        /*04fc*/ 	.word	0x000006c0
        /*0500*/ 	.word	0x000000ff
        /*0504*/ 	.word	0x000002d8
        /*0508*/ 	.short	0x0100
        /*050a*/ 	.byte	0x08
	.zero		1


	//   ....[72]....
        /*050c*/ 	.word	0x000006d0
        /*0510*/ 	.word	0x000000ff
        /*0514*/ 	.word	0x00000120
        /*0518*/ 	.short	0x0100
        /*051a*/ 	.byte	0x08
	.zero		1


	//   ....[73]....
        /*051c*/ 	.word	0x000006e0
        /*0520*/ 	.word	0x000000ff
        /*0524*/ 	.word	0x000002e0
        /*0528*/ 	.short	0x0100
        /*052a*/ 	.byte	0x08
	.zero		1


	//   ....[74]....
        /*052c*/ 	.word	0x000006f0
        /*0530*/ 	.word	0x000000ff
        /*0534*/ 	.word	0x00000128
        /*0538*/ 	.short	0x0100
        /*053a*/ 	.byte	0x08
	.zero		1


	//   ....[75]....
        /*053c*/ 	.word	0x00000700
        /*0540*/ 	.word	0x000000ff
        /*0544*/ 	.word	0x000002e8
        /*0548*/ 	.short	0x0100
        /*054a*/ 	.byte	0x08
	.zero		1


	//   ....[76]....
        /*054c*/ 	.word	0x00000710
        /*0550*/ 	.word	0x000000ff
        /*0554*/ 	.word	0x00000130
        /*0558*/ 	.short	0x0100
        /*055a*/ 	.byte	0x08
	.zero		1


	//   ....[77]....
        /*055c*/ 	.word	0x00000720
        /*0560*/ 	.word	0x000000ff
        /*0564*/ 	.word	0x000002f0
        /*0568*/ 	.short	0x0100
        /*056a*/ 	.byte	0x08
	.zero		1


	//   ....[78]....
        /*056c*/ 	.word	0x00000730
        /*0570*/ 	.word	0x000000ff
        /*0574*/ 	.word	0x00000138
        /*0578*/ 	.short	0x0100
        /*057a*/ 	.byte	0x08
	.zero		1


	//   ....[79]....
        /*057c*/ 	.word	0x00000740
        /*0580*/ 	.word	0x000000ff
        /*0584*/ 	.word	0x000002f8
        /*0588*/ 	.short	0x0100
        /*058a*/ 	.byte	0x08
	.zero		1


	//   ....[80]....
        /*058c*/ 	.word	0x00000750
        /*0590*/ 	.word	0x000000ff
        /*0594*/ 	.word	0x00000140
        /*0598*/ 	.short	0x0100
        /*059a*/ 	.byte	0x08
	.zero		1


	//   ....[81]....
        /*059c*/ 	.word	0x00000760
        /*05a0*/ 	.word	0x000000ff
        /*05a4*/ 	.word	0x00000300
        /*05a8*/ 	.short	0x0100
        /*05aa*/ 	.byte	0x08
	.zero		1


	//   ....[82]....
        /*05ac*/ 	.word	0x00000770
        /*05b0*/ 	.word	0x000000ff
        /*05b4*/ 	.word	0x00000148
        /*05b8*/ 	.short	0x0100
        /*05ba*/ 	.byte	0x08
	.zero		1


	//   ....[83]....
        /*05bc*/ 	.word	0x00000780
        /*05c0*/ 	.word	0x000000ff
        /*05c4*/ 	.word	0x00000308
        /*05c8*/ 	.short	0x0100
        /*05ca*/ 	.byte	0x08
	.zero		1


	//   ....[84]....
        /*05cc*/ 	.word	0x00000790
        /*05d0*/ 	.word	0x000000ff
        /*05d4*/ 	.word	0x00000150
        /*05d8*/ 	.short	0x0100
        /*05da*/ 	.byte	0x08
	.zero		1


	//   ....[85]....
        /*05dc*/ 	.word	0x000007a0
        /*05e0*/ 	.word	0x000000ff
        /*05e4*/ 	.word	0x00000310
        /*05e8*/ 	.short	0x0100
        /*05ea*/ 	.byte	0x08
	.zero		1


	//   ....[86]....
        /*05ec*/ 	.word	0x000007b0
        /*05f0*/ 	.word	0x000000ff
        /*05f4*/ 	.word	0x00000158
        /*05f8*/ 	.short	0x0100
        /*05fa*/ 	.byte	0x08
	.zero		1


	//   ....[87]....
        /*05fc*/ 	.word	0x000007c0
        /*0600*/ 	.word	0x000000ff
        /*0604*/ 	.word	0x00000318
        /*0608*/ 	.short	0x0100
        /*060a*/ 	.byte	0x08
	.zero		1


	//   ....[88]....
        /*060c*/ 	.word	0x000007d0
        /*0610*/ 	.word	0x000000ff
        /*0614*/ 	.word	0x00000160
        /*0618*/ 	.short	0x0100
        /*061a*/ 	.byte	0x08
	.zero		1


	//   ....[89]....
        /*061c*/ 	.word	0x000007e0
        /*0620*/ 	.word	0x000000ff
        /*0624*/ 	.word	0x00000320
        /*0628*/ 	.short	0x0100
        /*062a*/ 	.byte	0x08
	.zero		1


	//   ....[90]....
        /*062c*/ 	.word	0x000007f0
        /*0630*/ 	.word	0x000000ff
        /*0634*/ 	.word	0x00000168
        /*0638*/ 	.short	0x0100
        /*063a*/ 	.byte	0x08
	.zero		1


	//   ....[91]....
        /*063c*/ 	.word	0x00000800
        /*0640*/ 	.word	0x000000ff
        /*0644*/ 	.word	0x00000328
        /*0648*/ 	.short	0x0100
        /*064a*/ 	.byte	0x08
	.zero		1


	//   ....[92]....
        /*064c*/ 	.word	0x00000810
        /*0650*/ 	.word	0x000000ff
        /*0654*/ 	.word	0x00000170
        /*0658*/ 	.short	0x0100
        /*065a*/ 	.byte	0x08
	.zero		1


	//   ....[93]....
        /*065c*/ 	.word	0x00000820
        /*0660*/ 	.word	0x000000ff
        /*0664*/ 	.word	0x00000330
        /*0668*/ 	.short	0x0100
        /*066a*/ 	.byte	0x08
	.zero		1


	//   ....[94]....
        /*066c*/ 	.word	0x00000830
        /*0670*/ 	.word	0x000000ff
        /*0674*/ 	.word	0x00000178
        /*0678*/ 	.short	0x0100
        /*067a*/ 	.byte	0x08
	.zero		1


	//   ....[95]....
        /*067c*/ 	.word	0x00000840
        /*0680*/ 	.word	0x000000ff
        /*0684*/ 	.word	0x00000338
        /*0688*/ 	.short	0x0100
        /*068a*/ 	.byte	0x08
	.zero		1


	//   ....[96]....
        /*068c*/ 	.word	0x00000850
        /*0690*/ 	.word	0x000000ff
        /*0694*/ 	.word	0x00000180
        /*0698*/ 	.short	0x0100
        /*069a*/ 	.byte	0x08
	.zero		1


	//   ....[97]....
        /*069c*/ 	.word	0x00000860
        /*06a0*/ 	.word	0x000000ff
        /*06a4*/ 	.word	0x00000340
        /*06a8*/ 	.short	0x0100
        /*06aa*/ 	.byte	0x08
	.zero		1


	//   ....[98]....
        /*06ac*/ 	.word	0x00000870
        /*06b0*/ 	.word	0x000000ff
        /*06b4*/ 	.word	0x00000188
        /*06b8*/ 	.short	0x0100
        /*06ba*/ 	.byte	0x08
	.zero		1


	//   ....[99]....
        /*06bc*/ 	.word	0x00000880
        /*06c0*/ 	.word	0x000000ff
        /*06c4*/ 	.word	0x00000348
        /*06c8*/ 	.short	0x0100
        /*06ca*/ 	.byte	0x08
	.zero		1


	//   ....[100]....
        /*06cc*/ 	.word	0x00000890
        /*06d0*/ 	.word	0x000000ff
        /*06d4*/ 	.word	0x00000190
        /*06d8*/ 	.short	0x0100
        /*06da*/ 	.byte	0x08
	.zero		1


	//   ....[101]....
        /*06dc*/ 	.word	0x000008a0
        /*06e0*/ 	.word	0x000000ff
        /*06e4*/ 	.word	0x00000350
        /*06e8*/ 	.short	0x0100
        /*06ea*/ 	.byte	0x08
	.zero		1


	//   ....[102]....
        /*06ec*/ 	.word	0x000008b0
        /*06f0*/ 	.word	0x000000ff
        /*06f4*/ 	.word	0x00000198
        /*06f8*/ 	.short	0x0100
        /*06fa*/ 	.byte	0x08
	.zero		1


	//   ....[103]....
        /*06fc*/ 	.word	0x000008c0
        /*0700*/ 	.word	0x000000ff
        /*0704*/ 	.word	0x00000358
        /*0708*/ 	.short	0x0100
        /*070a*/ 	.byte	0x08
	.zero		1


	//   ....[104]....
        /*070c*/ 	.word	0x000008d0
        /*0710*/ 	.word	0x000000ff
        /*0714*/ 	.word	0x000001a0
        /*0718*/ 	.short	0x0100
        /*071a*/ 	.byte	0x08
	.zero		1


	//   ....[105]....
        /*071c*/ 	.word	0x000008e0
        /*0720*/ 	.word	0x000000ff
        /*0724*/ 	.word	0x00000360
        /*0728*/ 	.short	0x0100
        /*072a*/ 	.byte	0x08
	.zero		1


	//   ....[106]....
        /*072c*/ 	.word	0x000008f0
        /*0730*/ 	.word	0x000000ff
        /*0734*/ 	.word	0x000001a8
        /*0738*/ 	.short	0x0100
        /*073a*/ 	.byte	0x08
	.zero		1


	//   ....[107]....
        /*073c*/ 	.word	0x00000900
        /*0740*/ 	.word	0x000000ff
        /*0744*/ 	.word	0x00000368
        /*0748*/ 	.short	0x0100
        /*074a*/ 	.byte	0x08
	.zero		1


	//   ....[108]....
        /*074c*/ 	.word	0x00000910
        /*0750*/ 	.word	0x000000ff
        /*0754*/ 	.word	0x000001b0
        /*0758*/ 	.short	0x0100
        /*075a*/ 	.byte	0x08
	.zero		1


	//   ....[109]....
        /*075c*/ 	.word	0x00000920
        /*0760*/ 	.word	0x000000ff
        /*0764*/ 	.word	0x00000370
        /*0768*/ 	.short	0x0100
        /*076a*/ 	.byte	0x08
	.zero		1


	//   ....[110]....
        /*076c*/ 	.word	0x00000930
        /*0770*/ 	.word	0x000000ff
        /*0774*/ 	.word	0x000001b8
        /*0778*/ 	.short	0x0100
        /*077a*/ 	.byte	0x08
	.zero		1


	//   ....[111]....
        /*077c*/ 	.word	0x00000940
        /*0780*/ 	.word	0x000000ff
        /*0784*/ 	.word	0x00000378
        /*0788*/ 	.short	0x0100
        /*078a*/ 	.byte	0x08
	.zero		1


	//   ....[112]....
        /*078c*/ 	.word	0x00000c60
        /*0790*/ 	.word	0x000000ff
        /*0794*/ 	.word	0x000003b0
        /*0798*/ 	.short	0x0100
        /*079a*/ 	.byte	0x08
	.zero		1


	//   ....[113]....
        /*079c*/ 	.word	0x00000cd0
        /*07a0*/ 	.word	0x000000ff
        /*07a4*/ 	.word	0x000003b8
        /*07a8*/ 	.short	0x0100
        /*07aa*/ 	.byte	0x08
	.zero		1


	//   ....[114]....
        /*07ac*/ 	.word	0x00000cf0
        /*07b0*/ 	.word	0x000000ff
        /*07b4*/ 	.word	0x00000390
        /*07b8*/ 	.short	0x0100
        /*07ba*/ 	.byte	0x09
	.zero		1


	//   ....[115]....
        /*07bc*/ 	.word	0x00000d00
        /*07c0*/ 	.word	0x000000ff
        /*07c4*/ 	.word	0x00000398
        /*07c8*/ 	.short	0x0100
        /*07ca*/ 	.byte	0x09
	.zero		1


	//   ....[116]....
        /*07cc*/ 	.word	0x00000d10
        /*07d0*/ 	.word	0x000000ff
        /*07d4*/ 	.word	0x000003a0
        /*07d8*/ 	.short	0x0100
        /*07da*/ 	.byte	0x09
	.zero		1


	//   ....[117]....
        /*07dc*/ 	.word	0x00000d20
        /*07e0*/ 	.word	0x000000ff
        /*07e4*/ 	.word	0x000003a8
        /*07e8*/ 	.short	0x0100
        /*07ea*/ 	.byte	0x09
	.zero		1


	//   ....[118]....
        /*07ec*/ 	.word	0x00001b50
        /*07f0*/ 	.word	0x000000ff
        /*07f4*/ 	.word	0xfffffff8
        /*07f8*/ 	.short	0x010a
        /*07fa*/ 	.byte	0x0f
	.zero		1


	//   ....[119]....
        /*07fc*/ 	.word	0x00001e20
        /*0800*/ 	.word	0x000000ff
        /*0804*/ 	.word	0x00000000
        /*0808*/ 	.short	0x010a
        /*080a*/ 	.byte	0x06
	.zero		1


	//   ....[120]....
        /*080c*/ 	.word	0x00001e60
        /*0810*/ 	.word	0x000000ff
        /*0814*/ 	.word	0x00000000
        /*0818*/ 	.short	0x010a
        /*081a*/ 	.byte	0x06
	.zero		1


	//   ....[121]....
        /*081c*/ 	.word	0x00002380
        /*0820*/ 	.word	0x000000ff
        /*0824*/ 	.word	0x00000000
        /*0828*/ 	.short	0x010a
        /*082a*/ 	.byte	0x09
	.zero		1


	//   ....[122]....
        /*082c*/ 	.word	0x000023c0
        /*0830*/ 	.word	0x000000ff
        /*0834*/ 	.word	0x00000000
        /*0838*/ 	.short	0x010a
        /*083a*/ 	.byte	0x09
	.zero		1


	//   ....[123]....
        /*083c*/ 	.word	0x00002750
        /*0840*/ 	.word	0x000000ff
        /*0844*/ 	.word	0x00000000
        /*0848*/ 	.short	0x0101
        /*084a*/ 	.byte	0x08
	.zero		1


	//   ....[124]....
        /*084c*/ 	.word	0x00002ac0
        /*0850*/ 	.word	0x0000000f
        /*0854*/ 	.word	0x00000000
        /*0858*/ 	.short	0x0101
        /*085a*/ 	.byte	0x18
	.zero		1


	//   ....[125]....
        /*085c*/ 	.word	0x00002ba0
        /*0860*/ 	.word	0x000000ff
        /*0864*/ 	.word	0x00000000
        /*0868*/ 	.short	0x0101
        /*086a*/ 	.byte	0x06
	.zero		1


	//   ....[126]....
        /*086c*/ 	.word	0x00002c50
        /*0870*/ 	.word	0x000000ff
        /*0874*/ 	.word	0x00000008
        /*0878*/ 	.short	0x010a
        /*087a*/ 	.byte	0x0f
	.zero		1


	//   ....[127]....
        /*087c*/ 	.word	0x000054b0
        /*0880*/ 	.word	0x00000004
        /*0884*/ 	.word	0x00000000
        /*0888*/ 	.short	0x0101
        /*088a*/ 	.byte	0x18
	.zero		1


	//   ....[128]....
        /*088c*/ 	.word	0x00005d90
        /*0890*/ 	.word	0x00000013
        /*0894*/ 	.word	0x000001c0
        /*0898*/ 	.short	0x010a
        /*089a*/ 	.byte	0x3f
	.zero		1


	//   ....[129]....
        /*089c*/ 	.word	0x00006110
        /*08a0*/ 	.word	0x00000004
        /*08a4*/ 	.word	0x000003b8
        /*08a8*/ 	.short	0x0101
        /*08aa*/ 	.byte	0x3f
	.zero		1


	//   ....[130]....
        /*08ac*/ 	.word	0x00006840
        /*08b0*/ 	.word	0x00000005
        /*08b4*/ 	.word	0x00000000
        /*08b8*/ 	.short	0x010a
        /*08ba*/ 	.byte	0x3f
	.zero		1


	//   ....[131]....
        /*08bc*/ 	.word	0x000068c0
        /*08c0*/ 	.word	0x00000007
        /*08c4*/ 	.word	0x00000000
        /*08c8*/ 	.short	0x010a
        /*08ca*/ 	.byte	0x3f
	.zero		1


	//   ....[132]....
        /*08cc*/ 	.word	0x00006950
        /*08d0*/ 	.word	0x00000006
        /*08d4*/ 	.word	0x00000000
        /*08d8*/ 	.short	0x010a
        /*08da*/ 	.byte	0x3f
	.zero		1


	//   ....[133]....
        /*08dc*/ 	.word	0x000069e0
        /*08e0*/ 	.word	0x00000007
        /*08e4*/ 	.word	0x00000000
        /*08e8*/ 	.short	0x010a
        /*08ea*/ 	.byte	0x3f
	.zero		1


	//   ....[134]....
        /*08ec*/ 	.word	0x00006a70
        /*08f0*/ 	.word	0x00000006
        /*08f4*/ 	.word	0x00000000
        /*08f8*/ 	.short	0x010a
        /*08fa*/ 	.byte	0x3f
	.zero		1


	//   ....[135]....
        /*08fc*/ 	.word	0x00006b00
        /*0900*/ 	.word	0x00000007
        /*0904*/ 	.word	0x00000000
        /*0908*/ 	.short	0x010a
        /*090a*/ 	.byte	0x3f
	.zero		1


	//   ....[136]....
        /*090c*/ 	.word	0x00006b90
        /*0910*/ 	.word	0x00000006
        /*0914*/ 	.word	0x00000000
        /*0918*/ 	.short	0x010a
        /*091a*/ 	.byte	0x3f
	.zero		1


	//   ....[137]....
        /*091c*/ 	.word	0x00006c20
        /*0920*/ 	.word	0x00000007
        /*0924*/ 	.word	0x00000000
        /*0928*/ 	.short	0x010a
        /*092a*/ 	.byte	0x3f
	.zero		1


	//   ....[138]....
        /*092c*/ 	.word	0x00006cb0
        /*0930*/ 	.word	0x00000006
        /*0934*/ 	.word	0x00000000
        /*0938*/ 	.short	0x010a
        /*093a*/ 	.byte	0x3f
	.zero		1


	//   ....[139]....
        /*093c*/ 	.word	0x00006d40
        /*0940*/ 	.word	0x00000007
        /*0944*/ 	.word	0x00000000
        /*0948*/ 	.short	0x010a
        /*094a*/ 	.byte	0x3f
	.zero		1


	//   ....[140]....
        /*094c*/ 	.word	0x00006dd0
        /*0950*/ 	.word	0x00000006
        /*0954*/ 	.word	0x00000000
        /*0958*/ 	.short	0x010a
        /*095a*/ 	.byte	0x3f
	.zero		1


	//   ....[141]....
        /*095c*/ 	.word	0x00006e60
        /*0960*/ 	.word	0x00000007
        /*0964*/ 	.word	0x00000000
        /*0968*/ 	.short	0x010a
        /*096a*/ 	.byte	0x3f
	.zero		1


	//   ....[142]....
        /*096c*/ 	.word	0x00006ef0
        /*0970*/ 	.word	0x00000006
        /*0974*/ 	.word	0x00000000
        /*0978*/ 	.short	0x010a
        /*097a*/ 	.byte	0x3f
	.zero		1


	//   ....[143]....
        /*097c*/ 	.word	0x00006f80
        /*0980*/ 	.word	0x00000007
        /*0984*/ 	.word	0x00000000
        /*0988*/ 	.short	0x010a
        /*098a*/ 	.byte	0x3f
	.zero		1


	//   ....[144]....
        /*098c*/ 	.word	0x00007010
        /*0990*/ 	.word	0x00000006
        /*0994*/ 	.word	0x00000000
        /*0998*/ 	.short	0x010a
        /*099a*/ 	.byte	0x3f
	.zero		1


	//   ....[145]....
        /*099c*/ 	.word	0x000070a0
        /*09a0*/ 	.word	0x00000007
        /*09a4*/ 	.word	0x00000000
        /*09a8*/ 	.short	0x010a
        /*09aa*/ 	.byte	0x3f
	.zero		1


	//   ....[146]....
        /*09ac*/ 	.word	0x00007130
        /*09b0*/ 	.word	0x00000006
        /*09b4*/ 	.word	0x00000000
        /*09b8*/ 	.short	0x010a
        /*09ba*/ 	.byte	0x3f
	.zero		1


	//   ....[147]....
        /*09bc*/ 	.word	0x000071c0
        /*09c0*/ 	.word	0x00000007
        /*09c4*/ 	.word	0x00000000
        /*09c8*/ 	.short	0x010a
        /*09ca*/ 	.byte	0x3f
	.zero		1


	//   ....[148]....
        /*09cc*/ 	.word	0x00007250
        /*09d0*/ 	.word	0x00000006
        /*09d4*/ 	.word	0x00000000
        /*09d8*/ 	.short	0x010a
        /*09da*/ 	.byte	0x3f
	.zero		1


	//   ....[149]....
        /*09dc*/ 	.word	0x000072e0
        /*09e0*/ 	.word	0x00000007
        /*09e4*/ 	.word	0x00000000
        /*09e8*/ 	.short	0x010a
        /*09ea*/ 	.byte	0x3f
	.zero		1


	//   ....[150]....
        /*09ec*/ 	.word	0x00007370
        /*09f0*/ 	.word	0x00000006
        /*09f4*/ 	.word	0x00000000
        /*09f8*/ 	.short	0x010a
        /*09fa*/ 	.byte	0x3f
	.zero		1


	//   ....[151]....
        /*09fc*/ 	.word	0x00007400
        /*0a00*/ 	.word	0x00000007
        /*0a04*/ 	.word	0x00000000
        /*0a08*/ 	.short	0x010a
        /*0a0a*/ 	.byte	0x3f
	.zero		1


	//   ....[152]....
        /*0a0c*/ 	.word	0x00007490
        /*0a10*/ 	.word	0x00000006
        /*0a14*/ 	.word	0x00000000
        /*0a18*/ 	.short	0x010a
        /*0a1a*/ 	.byte	0x3f
	.zero		1


	//   ....[153]....
        /*0a1c*/ 	.word	0x00007520
        /*0a20*/ 	.word	0x00000007
        /*0a24*/ 	.word	0x00000000
        /*0a28*/ 	.short	0x010a
        /*0a2a*/ 	.byte	0x3f
	.zero		1


	//   ....[154]....
        /*0a2c*/ 	.word	0x000075b0
        /*0a30*/ 	.word	0x00000006
        /*0a34*/ 	.word	0x00000000
        /*0a38*/ 	.short	0x010a
        /*0a3a*/ 	.byte	0x3f
	.zero		1


	//   ....[155]....
        /*0a3c*/ 	.word	0x00007640
        /*0a40*/ 	.word	0x00000007
        /*0a44*/ 	.word	0x00000000
        /*0a48*/ 	.short	0x010a
        /*0a4a*/ 	.byte	0x3f
	.zero		1


	//   ....[156]....
        /*0a4c*/ 	.word	0x000076d0
        /*0a50*/ 	.word	0x00000006
        /*0a54*/ 	.word	0x00000000
        /*0a58*/ 	.short	0x010a
        /*0a5a*/ 	.byte	0x3f
	.zero		1


	//   ....[157]....
        /*0a5c*/ 	.word	0x00007760
        /*0a60*/ 	.word	0x00000007
        /*0a64*/ 	.word	0x00000000
        /*0a68*/ 	.short	0x010a
        /*0a6a*/ 	.byte	0x3f
	.zero		1


	//   ....[158]....
        /*0a6c*/ 	.word	0x000077f0
        /*0a70*/ 	.word	0x00000006
        /*0a74*/ 	.word	0x00000000
        /*0a78*/ 	.short	0x010a
        /*0a7a*/ 	.byte	0x3f
	.zero		1


	//   ....[159]....
        /*0a7c*/ 	.word	0x00007880
        /*0a80*/ 	.word	0x00000007
        /*0a84*/ 	.word	0x00000000
        /*0a88*/ 	.short	0x010a
        /*0a8a*/ 	.byte	0x3f
	.zero		1


	//   ....[160]....
        /*0a8c*/ 	.word	0x00007910
        /*0a90*/ 	.word	0x00000006
        /*0a94*/ 	.word	0x00000000
        /*0a98*/ 	.short	0x010a
        /*0a9a*/ 	.byte	0x3f
	.zero		1


	//   ....[161]....
        /*0a9c*/ 	.word	0x000079a0
        /*0aa0*/ 	.word	0x00000007
        /*0aa4*/ 	.word	0x00000000
        /*0aa8*/ 	.short	0x010a
        /*0aaa*/ 	.byte	0x3f
	.zero		1


	//   ....[162]....
        /*0aac*/ 	.word	0x00007a30
        /*0ab0*/ 	.word	0x00000006
        /*0ab4*/ 	.word	0x00000000
        /*0ab8*/ 	.short	0x010a
        /*0aba*/ 	.byte	0x3f
	.zero		1


	//   ....[163]....
        /*0abc*/ 	.word	0x00007ac0
        /*0ac0*/ 	.word	0x00000007
        /*0ac4*/ 	.word	0x00000000
        /*0ac8*/ 	.short	0x010a
        /*0aca*/ 	.byte	0x3f
	.zero		1


	//   ....[164]....
        /*0acc*/ 	.word	0x00007b50
        /*0ad0*/ 	.word	0x00000006
        /*0ad4*/ 	.word	0x00000000
        /*0ad8*/ 	.short	0x010a
        /*0ada*/ 	.byte	0x3f
	.zero		1


	//   ....[165]....
        /*0adc*/ 	.word	0x00007be0
        /*0ae0*/ 	.word	0x00000007
        /*0ae4*/ 	.word	0x00000000
        /*0ae8*/ 	.short	0x010a
        /*0aea*/ 	.byte	0x3f
	.zero		1


	//   ....[166]....
        /*0aec*/ 	.word	0x00007c70
        /*0af0*/ 	.word	0x00000006
        /*0af4*/ 	.word	0x00000000
        /*0af8*/ 	.short	0x010a
        /*0afa*/ 	.byte	0x3f
	.zero		1


	//   ....[167]....
        /*0afc*/ 	.word	0x00007d00
        /*0b00*/ 	.word	0x00000007
        /*0b04*/ 	.word	0x00000000
        /*0b08*/ 	.short	0x010a
        /*0b0a*/ 	.byte	0x3f
	.zero		1


	//   ....[168]....
        /*0b0c*/ 	.word	0x00007d90
        /*0b10*/ 	.word	0x00000006
        /*0b14*/ 	.word	0x00000000
        /*0b18*/ 	.short	0x010a
        /*0b1a*/ 	.byte	0x3f
	.zero		1


	//   ....[169]....
        /*0b1c*/ 	.word	0x00007e20
        /*0b20*/ 	.word	0x00000007
        /*0b24*/ 	.word	0x00000000
        /*0b28*/ 	.short	0x010a
        /*0b2a*/ 	.byte	0x3f
	.zero		1


	//   ....[170]....
        /*0b2c*/ 	.word	0x00007eb0
        /*0b30*/ 	.word	0x00000006
        /*0b34*/ 	.word	0x00000000
        /*0b38*/ 	.short	0x010a
        /*0b3a*/ 	.byte	0x3f
	.zero		1


	//   ....[171]....
        /*0b3c*/ 	.word	0x00007f40
        /*0b40*/ 	.word	0x00000007
        /*0b44*/ 	.word	0x00000000
        /*0b48*/ 	.short	0x010a
        /*0b4a*/ 	.byte	0x3f
	.zero		1


	//   ....[172]....
        /*0b4c*/ 	.word	0x00007fd0
        /*0b50*/ 	.word	0x00000006
        /*0b54*/ 	.word	0x00000000
        /*0b58*/ 	.short	0x010a
        /*0b5a*/ 	.byte	0x3f
	.zero		1


	//   ....[173]....
        /*0b5c*/ 	.word	0x00008060
        /*0b60*/ 	.word	0x00000007
        /*0b64*/ 	.word	0x00000000
        /*0b68*/ 	.short	0x010a
        /*0b6a*/ 	.byte	0x3f
	.zero		1


	//   ....[174]....
        /*0b6c*/ 	.word	0x000080f0
        /*0b70*/ 	.word	0x00000006
        /*0b74*/ 	.word	0x00000000
        /*0b78*/ 	.short	0x010a
        /*0b7a*/ 	.byte	0x3f
	.zero		1


	//   ....[175]....
        /*0b7c*/ 	.word	0x00008180
        /*0b80*/ 	.word	0x00000007
        /*0b84*/ 	.word	0x00000000
        /*0b88*/ 	.short	0x010a
        /*0b8a*/ 	.byte	0x3f
	.zero		1


	//   ....[176]....
        /*0b8c*/ 	.word	0x00008210
        /*0b90*/ 	.word	0x00000006
        /*0b94*/ 	.word	0x00000000
        /*0b98*/ 	.short	0x010a
        /*0b9a*/ 	.byte	0x3f
	.zero		1


	//   ....[177]....
        /*0b9c*/ 	.word	0x000082a0
        /*0ba0*/ 	.word	0x00000007
        /*0ba4*/ 	.word	0x00000000
        /*0ba8*/ 	.short	0x010a
        /*0baa*/ 	.byte	0x3f
	.zero		1


	//   ....[178]....
        /*0bac*/ 	.word	0x00008330
        /*0bb0*/ 	.word	0x00000006
        /*0bb4*/ 	.word	0x00000000
        /*0bb8*/ 	.short	0x010a
        /*0bba*/ 	.byte	0x3f
	.zero		1


	//   ....[179]....
        /*0bbc*/ 	.word	0x000083c0
        /*0bc0*/ 	.word	0x00000007
        /*0bc4*/ 	.word	0x00000000
        /*0bc8*/ 	.short	0x010a
        /*0bca*/ 	.byte	0x3f
	.zero		1


	//   ....[180]....
        /*0bcc*/ 	.word	0x00008450
        /*0bd0*/ 	.word	0x00000006
        /*0bd4*/ 	.word	0x00000000
        /*0bd8*/ 	.short	0x010a
        /*0bda*/ 	.byte	0x3f
	.zero		1


	//   ....[181]....
        /*0bdc*/ 	.word	0x000084e0
        /*0be0*/ 	.word	0x00000007
        /*0be4*/ 	.word	0x00000000
        /*0be8*/ 	.short	0x010a
        /*0bea*/ 	.byte	0x3f
	.zero		1


	//   ....[182]....
        /*0bec*/ 	.word	0x00008570
        /*0bf0*/ 	.word	0x00000006
        /*0bf4*/ 	.word	0x00000000
        /*0bf8*/ 	.short	0x010a
        /*0bfa*/ 	.byte	0x3f
	.zero		1


	//   ....[183]....
        /*0bfc*/ 	.word	0x00008600
        /*0c00*/ 	.word	0x00000007
        /*0c04*/ 	.word	0x00000000
        /*0c08*/ 	.short	0x010a
        /*0c0a*/ 	.byte	0x3f
	.zero		1


	//   ....[184]....
        /*0c0c*/ 	.word	0x00008690
        /*0c10*/ 	.word	0x00000006
        /*0c14*/ 	.word	0x00000000
        /*0c18*/ 	.short	0x010a
        /*0c1a*/ 	.byte	0x3f
	.zero		1


	//   ....[185]....
        /*0c1c*/ 	.word	0x00008720
        /*0c20*/ 	.word	0x00000003
        /*0c24*/ 	.word	0x00000000
        /*0c28*/ 	.short	0x010a
        /*0c2a*/ 	.byte	0x3f
	.zero		1


	//   ....[186]....
        /*0c2c*/ 	.word	0x00008790
        /*0c30*/ 	.word	0x0000000f
        /*0c34*/ 	.word	0xfffffff8
        /*0c38*/ 	.short	0x010a
        /*0c3a*/ 	.byte	0x3f
	.zero		1


	//   ....[187]....
        /*0c3c*/ 	.word	0x000087f0
        /*0c40*/ 	.word	0x0000000f
        /*0c44*/ 	.word	0x00000000
        /*0c48*/ 	.short	0x010a
        /*0c4a*/ 	.byte	0x3f
	.zero		1


	//   ....[188]....
        /*0c4c*/ 	.word	0x00008850
        /*0c50*/ 	.word	0x00000010
        /*0c54*/ 	.word	0x00000000
        /*0c58*/ 	.short	0x010a
        /*0c5a*/ 	.byte	0x3f
	.zero		1


	//   ....[189]....
        /*0c5c*/ 	.word	0x000088b0
        /*0c60*/ 	.word	0x0000000f
        /*0c64*/ 	.word	0x00000008
        /*0c68*/ 	.short	0x010a
        /*0c6a*/ 	.byte	0x3f
	.zero		1


	//   ....[190]....
        /*0c6c*/ 	.word	0x00008980
        /*0c70*/ 	.word	0x00000013
        /*0c74*/ 	.word	0x000001c0
        /*0c78*/ 	.short	0x010a
        /*0c7a*/ 	.byte	0x3f
	.zero		1


	//   ....[191]....
        /*0c7c*/ 	.word	0x00008a60
        /*0c80*/ 	.word	0x00000005
        /*0c84*/ 	.word	0x00000000
        /*0c88*/ 	.short	0x010a
        /*0c8a*/ 	.byte	0x3f
	.zero		1


	//   ....[192]....
        /*0c8c*/ 	.word	0x00008ab0
        /*0c90*/ 	.word	0x00000007
        /*0c94*/ 	.word	0x00000000
        /*0c98*/ 	.short	0x010a
        /*0c9a*/ 	.byte	0x3f
	.zero		1


	//   ....[193]....
        /*0c9c*/ 	.word	0x00008b00
        /*0ca0*/ 	.word	0x00000006
        /*0ca4*/ 	.word	0x00000000
        /*0ca8*/ 	.short	0x010a
        /*0caa*/ 	.byte	0x3f
	.zero		1


	//   ....[194]....
        /*0cac*/ 	.word	0x00008b50
        /*0cb0*/ 	.word	0x00000007
        /*0cb4*/ 	.word	0x00000000
        /*0cb8*/ 	.short	0x010a
        /*0cba*/ 	.byte	0x3f
	.zero		1


	//   ....[195]....
        /*0cbc*/ 	.word	0x00008ba0
        /*0cc0*/ 	.word	0x00000006
        /*0cc4*/ 	.word	0x00000000
        /*0cc8*/ 	.short	0x010a
        /*0cca*/ 	.byte	0x3f
	.zero		1


	//   ....[196]....
        /*0ccc*/ 	.word	0x00008bf0
        /*0cd0*/ 	.word	0x00000007
        /*0cd4*/ 	.word	0x00000000
        /*0cd8*/ 	.short	0x010a
        /*0cda*/ 	.byte	0x3f
	.zero		1


	//   ....[197]....
        /*0cdc*/ 	.word	0x00008c40
        /*0ce0*/ 	.word	0x00000006
        /*0ce4*/ 	.word	0x00000000
        /*0ce8*/ 	.short	0x010a
        /*0cea*/ 	.byte	0x3f
	.zero		1


	//   ....[198]....
        /*0cec*/ 	.word	0x00008c90
        /*0cf0*/ 	.word	0x00000007
        /*0cf4*/ 	.word	0x00000000
        /*0cf8*/ 	.short	0x010a
        /*0cfa*/ 	.byte	0x3f
	.zero		1


	//   ....[199]....
        /*0cfc*/ 	.word	0x00008ce0
        /*0d00*/ 	.word	0x00000006
        /*0d04*/ 	.word	0x00000000
        /*0d08*/ 	.short	0x010a
        /*0d0a*/ 	.byte	0x3f
	.zero		1


	//   ....[200]....
        /*0d0c*/ 	.word	0x00008d30
        /*0d10*/ 	.word	0x00000007
        /*0d14*/ 	.word	0x00000000
        /*0d18*/ 	.short	0x010a
        /*0d1a*/ 	.byte	0x3f
	.zero		1


	//   ....[201]....
        /*0d1c*/ 	.word	0x00008d80
        /*0d20*/ 	.word	0x00000006
        /*0d24*/ 	.word	0x00000000
        /*0d28*/ 	.short	0x010a
        /*0d2a*/ 	.byte	0x3f
	.zero		1


	//   ....[202]....
        /*0d2c*/ 	.word	0x00008dd0
        /*0d30*/ 	.word	0x00000007
        /*0d34*/ 	.word	0x00000000
        /*0d38*/ 	.short	0x010a
        /*0d3a*/ 	.byte	0x3f
	.zero		1


	//   ....[203]....
        /*0d3c*/ 	.word	0x00008e20
        /*0d40*/ 	.word	0x00000006
        /*0d44*/ 	.word	0x00000000
        /*0d48*/ 	.short	0x010a
        /*0d4a*/ 	.byte	0x3f
	.zero		1


	//   ....[204]....
        /*0d4c*/ 	.word	0x00008e70
        /*0d50*/ 	.word	0x00000007
        /*0d54*/ 	.word	0x00000000
        /*0d58*/ 	.short	0x010a
        /*0d5a*/ 	.byte	0x3f
	.zero		1


	//   ....[205]....
        /*0d5c*/ 	.word	0x00008ec0
        /*0d60*/ 	.word	0x00000006
        /*0d64*/ 	.word	0x00000000
        /*0d68*/ 	.short	0x010a
        /*0d6a*/ 	.byte	0x3f
	.zero		1


	//   ....[206]....
        /*0d6c*/ 	.word	0x00008f10
        /*0d70*/ 	.word	0x00000007
        /*0d74*/ 	.word	0x00000000
        /*0d78*/ 	.short	0x010a
        /*0d7a*/ 	.byte	0x3f
	.zero		1


	//   ....[207]....
        /*0d7c*/ 	.word	0x00008f60
        /*0d80*/ 	.word	0x00000006
        /*0d84*/ 	.word	0x00000000
        /*0d88*/ 	.short	0x010a
        /*0d8a*/ 	.byte	0x3f
	.zero		1


	//   ....[208]....
        /*0d8c*/ 	.word	0x00008fb0
        /*0d90*/ 	.word	0x00000007
        /*0d94*/ 	.word	0x00000000
        /*0d98*/ 	.short	0x010a
        /*0d9a*/ 	.byte	0x3f
	.zero		1


	//   ....[209]....
        /*0d9c*/ 	.word	0x00009000
        /*0da0*/ 	.word	0x00000006
        /*0da4*/ 	.word	0x00000000
        /*0da8*/ 	.short	0x010a
        /*0daa*/ 	.byte	0x3f
	.zero		1


	//   ....[210]....
        /*0dac*/ 	.word	0x00009050
        /*0db0*/ 	.word	0x00000007
        /*0db4*/ 	.word	0x00000000
        /*0db8*/ 	.short	0x010a
        /*0dba*/ 	.byte	0x3f
	.zero		1


	//   ....[211]....
        /*0dbc*/ 	.word	0x000090a0
        /*0dc0*/ 	.word	0x00000006
        /*0dc4*/ 	.word	0x00000000
        /*0dc8*/ 	.short	0x010a
        /*0dca*/ 	.byte	0x3f
	.zero		1


	//   ....[212]....
        /*0dcc*/ 	.word	0x000090f0
        /*0dd0*/ 	.word	0x00000007
        /*0dd4*/ 	.word	0x00000000
        /*0dd8*/ 	.short	0x010a
        /*0dda*/ 	.byte	0x3f
	.zero		1


	//   ....[213]....
        /*0ddc*/ 	.word	0x00009140
        /*0de0*/ 	.word	0x00000006
        /*0de4*/ 	.word	0x00000000
        /*0de8*/ 	.short	0x010a
        /*0dea*/ 	.byte	0x3f
	.zero		1


	//   ....[214]....
        /*0dec*/ 	.word	0x00009190
        /*0df0*/ 	.word	0x00000007
        /*0df4*/ 	.word	0x00000000
        /*0df8*/ 	.short	0x010a
        /*0dfa*/ 	.byte	0x3f
	.zero		1


	//   ....[215]....
        /*0dfc*/ 	.word	0x000091e0
        /*0e00*/ 	.word	0x00000006
        /*0e04*/ 	.word	0x00000000
        /*0e08*/ 	.short	0x010a
        /*0e0a*/ 	.byte	0x3f
	.zero		1


	//   ....[216]....
        /*0e0c*/ 	.word	0x00009230
        /*0e10*/ 	.word	0x00000007
        /*0e14*/ 	.word	0x00000000
        /*0e18*/ 	.short	0x010a
        /*0e1a*/ 	.byte	0x3f
	.zero		1


	//   ....[217]....
        /*0e1c*/ 	.word	0x00009280
        /*0e20*/ 	.word	0x00000006
        /*0e24*/ 	.word	0x00000000
        /*0e28*/ 	.short	0x010a
        /*0e2a*/ 	.byte	0x3f
	.zero		1


	//   ....[218]....
        /*0e2c*/ 	.word	0x000092d0
        /*0e30*/ 	.word	0x00000007
        /*0e34*/ 	.word	0x00000000
        /*0e38*/ 	.short	0x010a
        /*0e3a*/ 	.byte	0x3f
	.zero		1


	//   ....[219]....
        /*0e3c*/ 	.word	0x00009320
        /*0e40*/ 	.word	0x00000006
        /*0e44*/ 	.word	0x00000000
        /*0e48*/ 	.short	0x010a
        /*0e4a*/ 	.byte	0x3f
	.zero		1


	//   ....[220]....
        /*0e4c*/ 	.word	0x00009370
        /*0e50*/ 	.word	0x00000007
        /*0e54*/ 	.word	0x00000000
        /*0e58*/ 	.short	0x010a
        /*0e5a*/ 	.byte	0x3f
	.zero		1


	//   ....[221]....
        /*0e5c*/ 	.word	0x000093c0
        /*0e60*/ 	.word	0x00000006
        /*0e64*/ 	.word	0x00000000
        /*0e68*/ 	.short	0x010a
        /*0e6a*/ 	.byte	0x3f
	.zero		1


	//   ....[222]....
        /*0e6c*/ 	.word	0x00009410
        /*0e70*/ 	.word	0x00000007
        /*0e74*/ 	.word	0x00000000
        /*0e78*/ 	.short	0x010a
        /*0e7a*/ 	.byte	0x3f
	.zero		1


	//   ....[223]....
        /*0e7c*/ 	.word	0x00009460
        /*0e80*/ 	.word	0x00000006
        /*0e84*/ 	.word	0x00000000
        /*0e88*/ 	.short	0x010a
        /*0e8a*/ 	.byte	0x3f
	.zero		1


	//   ....[224]....
        /*0e8c*/ 	.word	0x000094b0
        /*0e90*/ 	.word	0x00000007
        /*0e94*/ 	.word	0x00000000
        /*0e98*/ 	.short	0x010a
        /*0e9a*/ 	.byte	0x3f
	.zero		1


	//   ....[225]....
        /*0e9c*/ 	.word	0x00009500
        /*0ea0*/ 	.word	0x00000006
        /*0ea4*/ 	.word	0x00000000
        /*0ea8*/ 	.short	0x010a
        /*0eaa*/ 	.byte	0x3f
	.zero		1


	//   ....[226]....
        /*0eac*/ 	.word	0x00009550
        /*0eb0*/ 	.word	0x00000007
        /*0eb4*/ 	.word	0x00000000
        /*0eb8*/ 	.short	0x010a
        /*0eba*/ 	.byte	0x3f
	.zero		1


	//   ....[227]....
        /*0ebc*/ 	.word	0x000095a0
        /*0ec0*/ 	.word	0x00000006
        /*0ec4*/ 	.word	0x00000000
        /*0ec8*/ 	.short	0x010a
        /*0eca*/ 	.byte	0x3f
	.zero		1


	//   ....[228]....
        /*0ecc*/ 	.word	0x000095f0
        /*0ed0*/ 	.word	0x00000007
        /*0ed4*/ 	.word	0x00000000
        /*0ed8*/ 	.short	0x010a
        /*0eda*/ 	.byte	0x3f
	.zero		1


	//   ....[229]....
        /*0edc*/ 	.word	0x00009640
        /*0ee0*/ 	.word	0x00000006
        /*0ee4*/ 	.word	0x00000000
        /*0ee8*/ 	.short	0x010a
        /*0eea*/ 	.byte	0x3f
	.zero		1


	//   ....[230]....
        /*0eec*/ 	.word	0x00009690
        /*0ef0*/ 	.word	0x00000007
        /*0ef4*/ 	.word	0x00000000
        /*0ef8*/ 	.short	0x010a
        /*0efa*/ 	.byte	0x3f
	.zero		1


	//   ....[231]....
        /*0efc*/ 	.word	0x000096e0
        /*0f00*/ 	.word	0x00000006
        /*0f04*/ 	.word	0x00000000
        /*0f08*/ 	.short	0x010a
        /*0f0a*/ 	.byte	0x3f
	.zero		1


	//   ....[232]....
        /*0f0c*/ 	.word	0x00009730
        /*0f10*/ 	.word	0x00000007
        /*0f14*/ 	.word	0x00000000
        /*0f18*/ 	.short	0x010a
        /*0f1a*/ 	.byte	0x3f
	.zero		1


	//   ....[233]....
        /*0f1c*/ 	.word	0x00009780
        /*0f20*/ 	.word	0x00000006
        /*0f24*/ 	.word	0x00000000
        /*0f28*/ 	.short	0x010a
        /*0f2a*/ 	.byte	0x3f
	.zero		1


	//   ....[234]....
        /*0f2c*/ 	.word	0x000097d0
        /*0f30*/ 	.word	0x00000007
        /*0f34*/ 	.word	0x00000000
        /*0f38*/ 	.short	0x010a
        /*0f3a*/ 	.byte	0x3f
	.zero		1


	//   ....[235]....
        /*0f3c*/ 	.word	0x00009820
        /*0f40*/ 	.word	0x00000006
        /*0f44*/ 	.word	0x00000000
        /*0f48*/ 	.short	0x010a
        /*0f4a*/ 	.byte	0x3f
	.zero		1


	//   ....[236]....
        /*0f4c*/ 	.word	0x00009870
        /*0f50*/ 	.word	0x00000007
        /*0f54*/ 	.word	0x00000000
        /*0f58*/ 	.short	0x010a
        /*0f5a*/ 	.byte	0x3f
	.zero		1


	//   ....[237]....
        /*0f5c*/ 	.word	0x000098c0
        /*0f60*/ 	.word	0x00000006
        /*0f64*/ 	.word	0x00000000
        /*0f68*/ 	.short	0x010a
        /*0f6a*/ 	.byte	0x3f
	.zero		1


	//   ....[238]....
        /*0f6c*/ 	.word	0x00009910
        /*0f70*/ 	.word	0x00000007
        /*0f74*/ 	.word	0x00000000
        /*0f78*/ 	.short	0x010a
        /*0f7a*/ 	.byte	0x3f
	.zero		1


	//   ....[239]....
        /*0f7c*/ 	.word	0x00009960
        /*0f80*/ 	.word	0x00000006
        /*0f84*/ 	.word	0x00000000
        /*0f88*/ 	.short	0x010a
        /*0f8a*/ 	.byte	0x3f
	.zero		1


	//   ....[240]....
        /*0f8c*/ 	.word	0x000099b0
        /*0f90*/ 	.word	0x00000007
        /*0f94*/ 	.word	0x00000000
        /*0f98*/ 	.short	0x010a
        /*0f9a*/ 	.byte	0x3f
	.zero		1


	//   ....[241]....
        /*0f9c*/ 	.word	0x00009a00
        /*0fa0*/ 	.word	0x00000006
        /*0fa4*/ 	.word	0x00000000
        /*0fa8*/ 	.short	0x010a
        /*0faa*/ 	.byte	0x3f
	.zero		1


	//   ....[242]....
        /*0fac*/ 	.word	0x00009a50
        /*0fb0*/ 	.word	0x00000007
        /*0fb4*/ 	.word	0x00000000
        /*0fb8*/ 	.short	0x010a
        /*0fba*/ 	.byte	0x3f
	.zero		1


	//   ....[243]....
        /*0fbc*/ 	.word	0x00009aa0
        /*0fc0*/ 	.word	0x00000006
        /*0fc4*/ 	.word	0x00000000
        /*0fc8*/ 	.short	0x010a
        /*0fca*/ 	.byte	0x3f
	.zero		1


	//   ....[244]....
        /*0fcc*/ 	.word	0x00009af0
        /*0fd0*/ 	.word	0x00000007
        /*0fd4*/ 	.word	0x00000000
        /*0fd8*/ 	.short	0x010a
        /*0fda*/ 	.byte	0x3f
	.zero		1


	//   ....[245]....
        /*0fdc*/ 	.word	0x00009b40
        /*0fe0*/ 	.word	0x00000006
        /*0fe4*/ 	.word	0x00000000
        /*0fe8*/ 	.short	0x010a
        /*0fea*/ 	.byte	0x3f
	.zero		1


	//----- nvinfo : EIATTR_NUM_MBARRIERS
	.align		4
.L_28:
        /*0fec*/ 	.byte	0x03, 0x38
        /*0fee*/ 	.short	0x0076


	//----- nvinfo : EIATTR_EXIT_INSTR_OFFSETS
	.align		4
        /*0ff0*/ 	.byte	0x04, 0x1c
        /*0ff2*/ 	.short	(.L_30 - .L_29)


	//   ....[0]....
.L_29:
        /*0ff4*/ 	.word	0x00001800


	//   ....[1]....
        /*0ff8*/ 	.word	0x00001860


	//   ....[2]....
        /*0ffc*/ 	.word	0x00005ac0


	//   ....[3]....
        /*1000*/ 	.word	0x00005af0


	//   ....[4]....
        /*1004*/ 	.word	0x00008770


	//----- nvinfo : EIATTR_MAX_THREADS
	.align		4
.L_30:
        /*1008*/ 	.byte	0x04, 0x05
        /*100a*/ 	.short	(.L_32 - .L_31)
.L_31:
        /*100c*/ 	.word	0x00000180
        /*1010*/ 	.word	0x00000001
        /*1014*/ 	.word	0x00000001


	//----- nvinfo : EIATTR_CRS_STACK_SIZE
	.align		4
.L_32:
        /*1018*/ 	.byte	0x04, 0x1e
        /*101a*/ 	.short	(.L_34 - .L_33)
.L_33:
        /*101c*/ 	.word	0x00000000


	//----- nvinfo : EIATTR_CBANK_PARAM_SIZE
	.align		4
.L_34:
        /*1020*/ 	.byte	0x03, 0x19
        /*1022*/ 	.short	0x0470


	//----- nvinfo : EIATTR_PARAM_CBANK
	.align		4
        /*1024*/ 	.byte	0x04, 0x0a
        /*1026*/ 	.short	(.L_36 - .L_35)
	.align		4
.L_35:
        /*1028*/ 	.word	index@(.nv.constant0._ZN7cutlass13device_kernelINS_4gemm6kernel13GemmUniversalIN4cute5tupleIJiiiiEEENS1_10collective13CollectiveMmaINS1_37MainloopSm90TmaGmmaWarpSpecializedFP8ILi56ENS5_IJNS4_1CILi1EEESB_SB_EEENS1_32KernelTmaWarpSpecializedPingpongEEENS5_IJNSA_ILi64EEESF_NSA_ILi32EEEEEENS_12float_e4m3_tENS5_IJlSB_lEEESI_SJ_NS4_8TiledMMAINS4_8MMA_AtomIJNS4_4SM904GMMA30MMA_64x64x32_F32E4M3E4M3_SS_TNILNSN_7ScaleInE1ELSP_1EEEEEENS4_6LayoutISC_NS5_IJNSA_ILi0EEEST_ST_EEEEENS5_IJNS4_10UnderscoreESW_SW_EEEEENS4_13SM90_TMA_LOADENS4_14ComposedLayoutINS4_7SwizzleILi1ELi4ELi3EEENS4_18smem_ptr_flag_bitsILi8EEENSS_INS5_IJNSA_ILi8EEESG_EEENS5_IJSG_SB_EEEEEEEvNS4_8identityESZ_S19_vS1A_EENS_8epilogue10collective6detail29Sm90TmaWarpSpecializedAdapterINS1D_15DefaultEpilogueISI_SJ_SJ_NS1C_6thread17LinearCombinationISI_Li1EffLNS1H_9ScaleType4KindE0ELNS_15FloatRoundStyleE2ESI_EENS1_15EpilogueDefaultEEEEEvvEEEEvNT_6ParamsE)
        /*102c*/ 	.short	0x0210
        /*102e*/ 	.short	0x0470


	//----- nvinfo : EIATTR_SW_WAR
	.align		4
.L_36:
        /*1030*/ 	.byte	0x04, 0x36
        /*1032*/ 	.short	(.L_38 - .L_37)
.L_37:
        /*1034*/ 	.word	0x00000008
.L_38:


//--------------------- .nv.callgraph             --------------------------
	.section	.nv.callgraph,"",@"SHT_CUDA_CALLGRAPH"
	.align	4
	.sectionentsize	8
	.align		4
        /*0000*/ 	.word	0x00000000
	.align		4
        /*0004*/ 	.word	0xffffffff
	.align		4
        /*0008*/ 	.word	0x00000000
	.align		4
        /*000c*/ 	.word	0xfffffffe
	.align		4
        /*0010*/ 	.word	0x00000000
	.align		4
        /*0014*/ 	.word	0xfffffffd
	.align		4
        /*0018*/ 	.word	0x00000000
	.align		4
        /*001c*/ 	.word	0xfffffffc


//--------------------- .nv.constant4             --------------------------
	.section	.nv.constant4,"a",@progbits
	.align	8
	.align		8
.nv.constant4:
        /*0000*/ 	.dword	_ZN40_INTERNAL_25bb9a2e_4_k_cu_f971ba45_187684cuda3std3__45__cpo5beginE
	.align		8
        /*0008*/ 	.dword	_ZN40_INTERNAL_25bb9a2e_4_k_cu_f971ba45_187684cuda3std3__45__cpo3endE
	.align		8
        /*0010*/ 	.dword	_ZN40_INTERNAL_25bb9a2e_4_k_cu_f971ba45_187684cuda3std3__45__cpo6cbeginE
	.align		8
        /*0018*/ 	.dword	_ZN40_INTERNAL_25bb9a2e_4_k_cu_f971ba45_187684cuda3std3__45__cpo4cendE
	.align		8
        /*0020*/ 	.dword	_ZN40_INTERNAL_25bb9a2e_4_k_cu_f971ba45_187684cuda3std3__442_GLOBAL__N__25bb9a2e_4_k_cu_f971ba45_187686ignoreE
	.align		8
        /*0028*/ 	.dword	_ZN40_INTERNAL_25bb9a2e_4_k_cu_f971ba45_187684cuda3std3__419piecewise_constructE
	.align		8
        /*0030*/ 	.dword	_ZN40_INTERNAL_25bb9a2e_4_k_cu_f971ba45_187684cuda3std3__48in_placeE
	.align		8
        /*0038*/ 	.dword	_ZN40_INTERNAL_25bb9a2e_4_k_cu_f971ba45_187684cuda3std6ranges3__45__cpo4swapE
	.align		8
        /*0040*/ 	.dword	_ZN40_INTERNAL_25bb9a2e_4_k_cu_f971ba45_187684cuda3std6ranges3__45__cpo9iter_moveE
	.align		8
        /*0048*/ 	.dword	_ZN40_INTERNAL_25bb9a2e_4_k_cu_f971ba45_187684cute7productE
	.align		8
        /*0050*/ 	.dword	_ZN40_INTERNAL_25bb9a2e_4_k_cu_f971ba45_187684cute1_E


//--------------------- .text._ZN7cutlass13device_kernelINS_4gemm6kernel13GemmUniversalIN4cute5tupleIJiiiiEEENS1_10collective13CollectiveMmaINS1_37MainloopSm90TmaGmmaWarpSpecializedFP8ILi56ENS5_IJNS4_1CILi1EEESB_SB_EEENS1_32KernelTmaWarpSpecializedPingpongEEENS5_IJNSA_ILi64EEESF_NSA_ILi32EEEEEENS_12float_e4m3_tENS5_IJlSB_lEEESI_SJ_NS4_8TiledMMAINS4_8MMA_AtomIJNS4_4SM904GMMA30MMA_64x64x32_F32E4M3E4M3_SS_TNILNSN_7ScaleInE1ELSP_1EEEEEENS4_6LayoutISC_NS5_IJNSA_ILi0EEEST_ST_EEEEENS5_IJNS4_10UnderscoreESW_SW_EEEEENS4_13SM90_TMA_LOADENS4_14ComposedLayoutINS4_7SwizzleILi1ELi4ELi3EEENS4_18smem_ptr_flag_bitsILi8EEENSS_INS5_IJNSA_ILi8EEESG_EEENS5_IJSG_SB_EEEEEEEvNS4_8identityESZ_S19_vS1A_EENS_8epilogue10collective6detail29Sm90TmaWarpSpecializedAdapterINS1D_15DefaultEpilogueISI_SJ_SJ_NS1C_6thread17LinearCombinationISI_Li1EffLNS1H_9ScaleType4KindE0ELNS_15FloatRoundStyleE2ESI_EENS1_15EpilogueDefaultEEEEEvvEEEEvNT_6ParamsE --------------------------
	.section	.text._ZN7cutlass13device_kernelINS_4gemm6kernel13GemmUniversalIN4cute5tupleIJiiiiEEENS1_10collective13CollectiveMmaINS1_37MainloopSm90TmaGmmaWarpSpecializedFP8ILi56ENS5_IJNS4_1CILi1EEESB_SB_EEENS1_32KernelTmaWarpSpecializedPingpongEEENS5_IJNSA_ILi64EEESF_NSA_ILi32EEEEEENS_12float_e4m3_tENS5_IJlSB_lEEESI_SJ_NS4_8TiledMMAINS4_8MMA_AtomIJNS4_4SM904GMMA30MMA_64x64x32_F32E4M3E4M3_SS_TNILNSN_7ScaleInE1ELSP_1EEEEEENS4_6LayoutISC_NS5_IJNSA_ILi0EEEST_ST_EEEEENS5_IJNS4_10UnderscoreESW_SW_EEEEENS4_13SM90_TMA_LOADENS4_14ComposedLayoutINS4_7SwizzleILi1ELi4ELi3EEENS4_18smem_ptr_flag_bitsILi8EEENSS_INS5_IJNSA_ILi8EEESG_EEENS5_IJSG_SB_EEEEEEEvNS4_8identityESZ_S19_vS1A_EENS_8epilogue10collective6detail29Sm90TmaWarpSpecializedAdapterINS1D_15DefaultEpilogueISI_SJ_SJ_NS1C_6thread17LinearCombinationISI_Li1EffLNS1H_9ScaleType4KindE0ELNS_15FloatRoundStyleE2ESI_EENS1_15EpilogueDefaultEEEEEvvEEEEvNT_6ParamsE,"ax",@progbits
	.align	128
.text._ZN7cutlass13device_kernelINS_4gemm6kernel13GemmUniversalIN4cute5tupleIJiiiiEEENS1_10collective13CollectiveMmaINS1_37MainloopSm90TmaGmmaWarpSpecializedFP8ILi56ENS5_IJNS4_1CILi1EEESB_SB_EEENS1_32KernelTmaWarpSpecializedPingpongEEENS5_IJNSA_ILi64EEESF_NSA_ILi32EEEEEENS_12float_e4m3_tENS5_IJlSB_lEEESI_SJ_NS4_8TiledMMAINS4_8MMA_AtomIJNS4_4SM904GMMA30MMA_64x64x32_F32E4M3E4M3_SS_TNILNSN_7ScaleInE1ELSP_1EEEEEENS4_6LayoutISC_NS5_IJNSA_ILi0EEEST_ST_EEEEENS5_IJNS4_10UnderscoreESW_SW_EEEEENS4_13SM90_TMA_LOADENS4_14ComposedLayoutINS4_7SwizzleILi1ELi4ELi3EEENS4_18smem_ptr_flag_bitsILi8EEENSS_INS5_IJNSA_ILi8EEESG_EEENS5_IJSG_SB_EEEEEEEvNS4_8identityESZ_S19_vS1A_EENS_8epilogue10collective6detail29Sm90TmaWarpSpecializedAdapterINS1D_15DefaultEpilogueISI_SJ_SJ_NS1C_6thread17LinearCombinationISI_Li1EffLNS1H_9ScaleType4KindE0ELNS_15FloatRoundStyleE2ESI_EENS1_15EpilogueDefaultEEEEEvvEEEEvNT_6ParamsE:
        .type           _ZN7cutlass13device_kernelINS_4gemm6kernel13GemmUniversalIN4cute5tupleIJiiiiEEENS1_10collective13CollectiveMmaINS1_37MainloopSm90TmaGmmaWarpSpecializedFP8ILi56ENS5_IJNS4_1CILi1EEESB_SB_EEENS1_32KernelTmaWarpSpecializedPingpongEEENS5_IJNSA_ILi64EEESF_NSA_ILi32EEEEEENS_12float_e4m3_tENS5_IJlSB_lEEESI_SJ_NS4_8TiledMMAINS4_8MMA_AtomIJNS4_4SM904GMMA30MMA_64x64x32_F32E4M3E4M3_SS_TNILNSN_7ScaleInE1ELSP_1EEEEEENS4_6LayoutISC_NS5_IJNSA_ILi0EEEST_ST_EEEEENS5_IJNS4_10UnderscoreESW_SW_EEEEENS4_13SM90_TMA_LOADENS4_14ComposedLayoutINS4_7SwizzleILi1ELi4ELi3EEENS4_18smem_ptr_flag_bitsILi8EEENSS_INS5_IJNSA_ILi8EEESG_EEENS5_IJSG_SB_EEEEEEEvNS4_8identityESZ_S19_vS1A_EENS_8epilogue10collective6detail29Sm90TmaWarpSpecializedAdapterINS1D_15DefaultEpilogueISI_SJ_SJ_NS1C_6thread17LinearCombinationISI_Li1EffLNS1H_9ScaleType4KindE0ELNS_15FloatRoundStyleE2ESI_EENS1_15EpilogueDefaultEEEEEvvEEEEvNT_6ParamsE,@function
        .size           _ZN7cutlass13device_kernelINS_4gemm6kernel13GemmUniversalIN4cute5tupleIJiiiiEEENS1_10collective13CollectiveMmaINS1_37MainloopSm90TmaGmmaWarpSpecializedFP8ILi56ENS5_IJNS4_1CILi1EEESB_SB_EEENS1_32KernelTmaWarpSpecializedPingpongEEENS5_IJNSA_ILi64EEESF_NSA_ILi32EEEEEENS_12float_e4m3_tENS5_IJlSB_lEEESI_SJ_NS4_8TiledMMAINS4_8MMA_AtomIJNS4_4SM904GMMA30MMA_64x64x32_F32E4M3E4M3_SS_TNILNSN_7ScaleInE1ELSP_1EEEEEENS4_6LayoutISC_NS5_IJNSA_ILi0EEEST_ST_EEEEENS5_IJNS4_10UnderscoreESW_SW_EEEEENS4_13SM90_TMA_LOADENS4_14ComposedLayoutINS4_7SwizzleILi1ELi4ELi3EEENS4_18smem_ptr_flag_bitsILi8EEENSS_INS5_IJNSA_ILi8EEESG_EEENS5_IJSG_SB_EEEEEEEvNS4_8identityESZ_S19_vS1A_EENS_8epilogue10collective6detail29Sm90TmaWarpSpecializedAdapterINS1D_15DefaultEpilogueISI_SJ_SJ_NS1C_6thread17LinearCombinationISI_Li1EffLNS1H_9ScaleType4KindE0ELNS_15FloatRoundStyleE2ESI_EENS1_15EpilogueDefaultEEEEEvvEEEEvNT_6ParamsE,(.L_x_245 - _ZN7cutlass13device_kernelINS_4gemm6kernel13GemmUniversalIN4cute5tupleIJiiiiEEENS1_10collective13CollectiveMmaINS1_37MainloopSm90TmaGmmaWarpSpecializedFP8ILi56ENS5_IJNS4_1CILi1EEESB_SB_EEENS1_32KernelTmaWarpSpecializedPingpongEEENS5_IJNSA_ILi64EEESF_NSA_ILi32EEEEEENS_12float_e4m3_tENS5_IJlSB_lEEESI_SJ_NS4_8TiledMMAINS4_8MMA_AtomIJNS4_4SM904GMMA30MMA_64x64x32_F32E4M3E4M3_SS_TNILNSN_7ScaleInE1ELSP_1EEEEEENS4_6LayoutISC_NS5_IJNSA_ILi0EEEST_ST_EEEEENS5_IJNS4_10UnderscoreESW_SW_EEEEENS4_13SM90_TMA_LOADENS4_14ComposedLayoutINS4_7SwizzleILi1ELi4ELi3EEENS4_18smem_ptr_flag_bitsILi8EEENSS_INS5_IJNSA_ILi8EEESG_EEENS5_IJSG_SB_EEEEEEEvNS4_8identityESZ_S19_vS1A_EENS_8epilogue10collective6detail29Sm90TmaWarpSpecializedAdapterINS1D_15DefaultEpilogueISI_SJ_SJ_NS1C_6thread17LinearCombinationISI_Li1EffLNS1H_9ScaleType4KindE0ELNS_15FloatRoundStyleE2ESI_EENS1_15EpilogueDefaultEEEEEvvEEEEvNT_6ParamsE)
        .other          _ZN7cutlass13device_kernelINS_4gemm6kernel13GemmUniversalIN4cute5tupleIJiiiiEEENS1_10collective13CollectiveMmaINS1_37MainloopSm90TmaGmmaWarpSpecializedFP8ILi56ENS5_IJNS4_1CILi1EEESB_SB_EEENS1_32KernelTmaWarpSpecializedPingpongEEENS5_IJNSA_ILi64EEESF_NSA_ILi32EEEEEENS_12float_e4m3_tENS5_IJlSB_lEEESI_SJ_NS4_8TiledMMAINS4_8MMA_AtomIJNS4_4SM904GMMA30MMA_64x64x32_F32E4M3E4M3_SS_TNILNSN_7ScaleInE1ELSP_1EEEEEENS4_6LayoutISC_NS5_IJNSA_ILi0EEEST_ST_EEEEENS5_IJNS4_10UnderscoreESW_SW_EEEEENS4_13SM90_TMA_LOADENS4_14ComposedLayoutINS4_7SwizzleILi1ELi4ELi3EEENS4_18smem_ptr_flag_bitsILi8EEENSS_INS5_IJNSA_ILi8EEESG_EEENS5_IJSG_SB_EEEEEEEvNS4_8identityESZ_S19_vS1A_EENS_8epilogue10collective6detail29Sm90TmaWarpSpecializedAdapterINS1D_15DefaultEpilogueISI_SJ_SJ_NS1C_6thread17LinearCombinationISI_Li1EffLNS1H_9ScaleType4KindE0ELNS_15FloatRoundStyleE2ESI_EENS1_15EpilogueDefaultEEEEEvvEEEEvNT_6ParamsE,@"STO_CUDA_ENTRY STV_DEFAULT"
_ZN7cutlass13device_kernelINS_4gemm6kernel13GemmUniversalIN4cute5tupleIJiiiiEEENS1_10collective13CollectiveMmaINS1_37MainloopSm90TmaGmmaWarpSpecializedFP8ILi56ENS5_IJNS4_1CILi1EEESB_SB_EEENS1_32KernelTmaWarpSpecializedPingpongEEENS5_IJNSA_ILi64EEESF_NSA_ILi32EEEEEENS_12float_e4m3_tENS5_IJlSB_lEEESI_SJ_NS4_8TiledMMAINS4_8MMA_AtomIJNS4_4SM904GMMA30MMA_64x64x32_F32E4M3E4M3_SS_TNILNSN_7ScaleInE1ELSP_1EEEEEENS4_6LayoutISC_NS5_IJNSA_ILi0EEEST_ST_EEEEENS5_IJNS4_10UnderscoreESW_SW_EEEEENS4_13SM90_TMA_LOADENS4_14ComposedLayoutINS4_7SwizzleILi1ELi4ELi3EEENS4_18smem_ptr_flag_bitsILi8EEENSS_INS5_IJNSA_ILi8EEESG_EEENS5_IJSG_SB_EEEEEEEvNS4_8identityESZ_S19_vS1A_EENS_8epilogue10collective6detail29Sm90TmaWarpSpecializedAdapterINS1D_15DefaultEpilogueISI_SJ_SJ_NS1C_6thread17LinearCombinationISI_Li1EffLNS1H_9ScaleType4KindE0ELNS_15FloatRoundStyleE2ESI_EENS1_15EpilogueDefaultEEEEEvvEEEEvNT_6ParamsE:
[----:B------:R-:W-:Y:S01]  /*0000*/  LDC R1, c[0x0][0x28] ;  /* 0x00000a00ff017b82 */ /* 0x000fe20000000800 */
[----:B------:R-:W0:Y:S01]  /*0010*/  S2R R11, SR_TID.X ;  /* 0x00000000000b7919 */ /* 0x000e220000002100 */
[----:B------:R-:W-:Y:S01]  /*0020*/  ELECT P0, URZ, PT ;  /* 0x00000000003f782f */ /* 0x000fe20003800000 */
[----:B------:R-:W-:Y:S01]  /*0030*/  BSSY B0, `(.L_x_0) ;  /* 0x000000f000007945 */ /* 0x000fe20003800000 */
[--C-:B0-----:R-:W-:Y:S02]  /*0040*/  SHF.R.U32.HI R0, RZ, 0x5, R11.reuse ;  /* 0x00000005ff007819 */ /* 0x101fe4000001160b */
[----:B------:R-:W-:-:S03]  /*0050*/  SHF.R.U32.HI R4, RZ, 0x7, R11 ;  /* 0x00000007ff047819 */ /* 0x000fc6000001160b */
[----:B------:R-:W0:Y:S04]  /*0060*/  SHFL.IDX PT, R2, R0, RZ, 0x1f ;  /* 0x00001fff00027589 */ /* 0x000e2800000e0000 */
[----:B------:R1:W2:Y:S01]  /*0070*/  SHFL.IDX PT, R5, R4, RZ, 0x1f ;  /* 0x00001fff04057589 */ /* 0x0002a200000e0000 */
[----:B0-----:R-:W-:-:S13]  /*0080*/  ISETP.NE.OR P0, PT, R2, RZ, !P0 ;  /* 0x000000ff0200720c */ /* 0x001fda0004705670 */
[----:B-12---:R-:W-:Y:S05]  /*0090*/  @P0 BRA `(.L_x_1) ;  /* 0x0000000000200947 */ /* 0x006fea0003800000 */
[----:B------:R-:W-:Y:S02]  /*00a0*/  ULDC.64 UR4, c[0x0][0x198] ;  /* 0x0000660000047ab9 */ /* 0x000fe40000000a00 */
[----:B------:R-:W-:Y:S02]  /*00b0*/  UIADD3 UR6, UP0, UR4, 0xf0, URZ ;  /* 0x000000f004067890 */ /* 0x000fe4000ff1e03f */
[----:B------:R-:W-:Y:S02]  /*00c0*/  UIADD3 UR4, UP1, UR4, 0x1f0, URZ ;  /* 0x000001f004047890 */ /* 0x000fe4000ff3e03f */
[----:B------:R-:W-:Y:S02]  /*00d0*/  UIADD3.X UR7, URZ, UR5, URZ, UP0, !UPT ;  /* 0x000000053f077290 */ /* 0x000fe400087fe43f */
[----:B------:R-:W-:-:S07]  /*00e0*/  UIADD3.X UR5, URZ, UR5, URZ, UP1, !UPT ;  /* 0x000000053f057290 */ /* 0x000fce0008ffe43f */
[----:B------:R0:W-:Y:S02]  /*00f0*/  UTMACCTL.PF [UR6] ;  /* 0x00000000060079b9 */ /* 0x0001e40008040000 */
[----:B------:R0:W-:Y:S02]  /*0100*/  UTMACCTL.PF [UR4] ;  /* 0x00000000040079b9 */ /* 0x0001e40008040000 */
[----:B0-----:R-:W-:Y:S01]  /*0110*/  NOP ;  /* 0x0000000000007918 */ /* 0x001fe20000000000 */
.L_x_1:
[----:B------:R-:W-:Y:S05]  /*0120*/  BSYNC B0 ;  /* 0x0000000000007941 */ /* 0x000fea0003800000 */
.L_x_0:
[----:B------:R-:W0:Y:S02]  /*0130*/  SHFL.IDX PT, R3, R0, RZ, 0x1f ;  /* 0x00001fff00037589 */ /* 0x000e2400000e0000 */
[----:B0-----:R-:W-:-:S13]  /*0140*/  ISETP.NE.AND P0, PT, R3, RZ, PT ;  /* 0x000000ff0300720c */ /* 0x001fda0003f05270 */
[----:B------:R-:W-:Y:S05]  /*0150*/  @P0 BRA `(.L_x_2) ;  /* 0x0000000800040947 */ /* 0x000fea0003800000 */
[----:B------:R-:W-:Y:S01]  /*0160*/  ELECT P0, URZ, PT ;  /* 0x00000000003f782f */ /* 0x000fe20003800000 */
[----:B------:R-:W-:-:S12]  /*0170*/  BSSY B0, `(.L_x_2) ;  /* 0x000007f000007945 */ /* 0x000fd80003800000 */
[----:B------:R-:W-:Y:S05]  /*0180*/  @!P0 BRA `(.L_x_3) ;  /* 0x0000000400f48947 */ /* 0x000fea0003800000 */
[----:B------:R-:W0:Y:S01]  /*0190*/  S2UR UR8, SR_CgaCtaId ;  /* 0x00000000000879c3 */ /* 0x000e220000008800 */
[----:B------:R-:W-:Y:S01]  /*01a0*/  UMOV UR4, 0x400 ;  /* 0x0000040000047882 */ /* 0x000fe20000000000 */
[----:B------:R-:W-:Y:S01]  /*01b0*/  UMOV UR5, 0x1 ;  /* 0x0000000100057882 */ /* 0x000fe20000000000 */
[----:B------:R-:W-:Y:S02]  /*01c0*/  UMOV UR6, 0x80 ;  /* 0x0000008000067882 */ /* 0x000fe40000000000 */
[----:B------:R-:W-:-:S04]  /*01d0*/  UIADD3 UR6, -UR6, 0x100000, URZ ;  /* 0x0010000006067890 */ /* 0x000fc8000fffe13f */
[----:B------:R-:W-:Y:S02]  /*01e0*/  USHF.L.U32 UR7, UR6, 0xb, URZ ;  /* 0x0000000b06077899 */ /* 0x000fe4000800063f */
[----:B------:R-:W-:Y:S02]  /*01f0*/  USHF.L.U32 UR6, UR6, 0x1, URZ ;  /* 0x0000000106067899 */ /* 0x000fe4000800063f */
[----:B0-----:R-:W-:Y:S02]  /*0200*/  ULEA UR8, UR8, UR4, 0x18 ;  /* 0x0000000408087291 */ /* 0x001fe4000f8ec03f */
[----:B------:R-:W-:-:S04]  /*0210*/  UIADD3 UR4, -UR5, 0x100000, URZ ;  /* 0x0010000005047890 */ /* 0x000fc8000fffe13f */
[----:B------:R-:W-:Y:S02]  /*0220*/  USHF.L.U32 UR5, UR4, 0xb, URZ ;  /* 0x0000000b04057899 */ /* 0x000fe4000800063f */
[----:B------:R-:W-:Y:S01]  /*0230*/  USHF.L.U32 UR4, UR4, 0x1, URZ ;  /* 0x0000000104047899 */ /* 0x000fe2000800063f */
[----:B------:R-:W0:Y:S11]  /*0240*/  FENCE.VIEW.ASYNC.S ;  /* 0x00000000000073c6 */ /* 0x000e360000000000 */
[----:B0-----:R0:W1:Y:S01]  /*0250*/  SYNCS.EXCH.64 URZ, [UR8], UR4 ;  /* 0x00000004083f75b2 */ /* 0x0010620008000100 */
[----:B------:R0:W2:Y:S01]  /*0260*/  SYNCS.EXCH.64 URZ, [UR8+0x1c0], UR6 ;  /* 0x0001c006083f75b2 */ /* 0x0000a20008000100 */
[----:B------:R0:W3:Y:S01]  /*0270*/  SYNCS.EXCH.64 URZ, [UR8+0x8], UR4 ;  /* 0x00000804083f75b2 */ /* 0x0000e20008000100 */
[----:B------:R0:W4:Y:S01]  /*0280*/  SYNCS.EXCH.64 URZ, [UR8+0x1c8], UR6 ;  /* 0x0001c806083f75b2 */ /* 0x0001220008000100 */
[----:B------:R0:W0:Y:S01]  /*0290*/  SYNCS.EXCH.64 URZ, [UR8+0x10], UR4 ;  /* 0x00001004083f75b2 */ /* 0x0000220008000100 */
        /* <DEDUP_REMOVED lines=107> */
[----:B-1234-:R-:W-:Y:S01]  /*0950*/  NOP ;  /* 0x0000000000007918 */ /* 0x01efe20000000000 */
.L_x_3:
[----:B0-----:R-:W-:Y:S05]  /*0960*/  BSYNC B0 ;  /* 0x0000000000007941 */ /* 0x001fea0003800000 */
.L_x_2:
[----:B------:R-:W0:Y:S01]  /*0970*/  SHFL.IDX PT, R6, R0, RZ, 0x1f ;  /* 0x00001fff00067589 */ /* 0x000e2200000e0000 */
[----:B------:R-:W-:Y:S01]  /*0980*/  ELECT P0, URZ, PT ;  /* 0x00000000003f782f */ /* 0x000fe20003800000 */
[----:B------:R-:W-:Y:S01]  /*0990*/  NOP ;  /* 0x0000000000007918 */ /* 0x000fe20000000000 */
[----:B------:R-:W-:Y:S01]  /*09a0*/  ELECT P1, URZ, PT ;  /* 0x00000000003f782f */ /* 0x000fe20003820000 */
[----:B------:R1:W2:Y:S01]  /*09b0*/  SHFL.IDX PT, R3, R0, RZ, 0x1f ;  /* 0x00001fff00037589 */ /* 0x0002a200000e0000 */
[----:B------:R-:W-:Y:S01]  /*09c0*/  UMOV UR4, 0x20 ;  /* 0x0000002000047882 */ /* 0x000fe20000000000 */
[----:B------:R-:W-:Y:S01]  /*09d0*/  UMOV UR11, 0x80 ;  /* 0x00000080000b7882 */ /* 0x000fe20000000000 */
[----:B------:R-:W-:Y:S01]  /*09e0*/  NOP ;  /* 0x0000000000007918 */ /* 0x000fe20000000000 */
[----:B------:R-:W3:Y:S01]  /*09f0*/  SHFL.IDX PT, R4, R4, RZ, 0x1f ;  /* 0x00001fff04047589 */ /* 0x000ee200000e0000 */
[C---:B------:R-:W-:Y:S01]  /*0a00*/  VIADD R33, R5.reuse, 0xffffffff ;  /* 0xffffffff05217836 */ /* 0x040fe20000000000 */
[----:B------:R-:W-:Y:S01]  /*0a10*/  ULDC.64 UR20, c[0x0][0x208] ;  /* 0x0000820000147ab9 */ /* 0x000fe20000000a00 */
[----:B------:R-:W-:-:S02]  /*0a20*/  ISETP.NE.AND P2, PT, R5, RZ, PT ;  /* 0x000000ff0500720c */ /* 0x000fc40003f45270 */
[----:B-1----:R-:W-:Y:S02]  /*0a30*/  SHF.R.S32.HI R0, RZ, 0x1f, R11 ;  /* 0x0000001fff007819 */ /* 0x002fe4000001140b */
[----:B------:R-:W-:Y:S02]  /*0a40*/  ISETP.GE.U32.AND P3, PT, R33, 0x2, PT ;  /* 0x000000022100780c */ /* 0x000fe40003f66070 */
[----:B------:R-:W-:-:S04]  /*0a50*/  LEA.HI R0, R0, R11, RZ, 0x7 ;  /* 0x0000000b00007211 */ /* 0x000fc800078f38ff */
[----:B------:R-:W-:Y:S02]  /*0a60*/  LOP3.LUT R0, R0, 0xffffff80, RZ, 0xc0, !PT ;  /* 0xffffff8000007812 */ /* 0x000fe400078ec0ff */
[----:B0-----:R-:W-:-:S03]  /*0a70*/  ISETP.NE.OR P0, PT, R6, RZ, !P0 ;  /* 0x000000ff0600720c */ /* 0x001fc60004705670 */
[----:B------:R-:W-:Y:S01]  /*0a80*/  IMAD.IADD R10, R11, 0x1, -R0 ;  /* 0x000000010b0a7824 */ /* 0x000fe200078e0a00 */
[----:B--2---:R-:W-:Y:S02]  /*0a90*/  ISETP.NE.OR P1, PT, R3, RZ, !P1 ;  /* 0x000000ff0300720c */ /* 0x004fe40004f25670 */
[----:B------:R-:W-:Y:S02]  /*0aa0*/  SHF.R.S32.HI R3, RZ, 0x1f, R2 ;  /* 0x0000001fff037819 */ /* 0x000fe40000011402 */
[----:B---3--:R-:W-:Y:S02]  /*0ab0*/  R2UR UR15, R4 ;  /* 0x00000000040f72ca */ /* 0x008fe400000e0000 */
[----:B------:R-:W-:-:S03]  /*0ac0*/  LEA.HI R3, R3, R2, RZ, 0x2 ;  /* 0x0000000203037211 */ /* 0x000fc600078f10ff */
[----:B------:R-:W-:Y:S01]  /*0ad0*/  VOTEU.ALL UP0, P0 ;  /* 0x00000000003f7886 */ /* 0x000fe20000000000 */
[----:B------:R-:W-:-:S03]  /*0ae0*/  LOP3.LUT R3, R3, 0xfffffffc, RZ, 0xc0, !PT ;  /* 0xfffffffc03037812 */ /* 0x000fc600078ec0ff */
[----:B------:R-:W-:Y:S01]  /*0af0*/  VOTEU.ALL UP1, P1 ;  /* 0x00000000003f7886 */ /* 0x000fe20000820000 */
[----:B------:R-:W0:Y:S01]  /*0b00*/  @!UP0 S2UR UR7, SR_CgaCtaId ;  /* 0x00000000000789c3 */ /* 0x000e220000008800 */
[----:B------:R-:W-:Y:S01]  /*0b10*/  @!UP0 UMOV UR6, 0x400 ;  /* 0x0000040000068882 */ /* 0x000fe20000000000 */
[----:B------:R-:W-:-:S04]  /*0b20*/  @!UP0 UIADD3 UR4, -UR4, 0x100000, URZ ;  /* 0x0010000004048890 */ /* 0x000fc8000fffe13f */
[----:B------:R-:W-:Y:S02]  /*0b30*/  @!UP0 USHF.L.U32 UR5, UR4, 0xb, URZ ;  /* 0x0000000b04058899 */ /* 0x000fe4000800063f */
[----:B------:R-:W-:Y:S01]  /*0b40*/  @!UP0 USHF.L.U32 UR4, UR4, 0x1, URZ ;  /* 0x0000000104048899 */ /* 0x000fe2000800063f */
[----:B------:R-:W-:Y:S01]  /*0b50*/  IMAD.IADD R20, R2, 0x1, -R3 ;  /* 0x0000000102147824 */ /* 0x000fe200078e0a03 */
[----:B------:R-:W-:Y:S01]  /*0b60*/  @!UP1 UMOV UR9, 0x400 ;  /* 0x0000040000099882 */ /* 0x000fe20000000000 */
[----:B------:R-:W-:Y:S01]  /*0b70*/  VOTEU.ALL UP2, P1 ;  /* 0x00000000003f7886 */ /* 0x000fe20000840000 */
[----:B------:R-:W-:Y:S01]  /*0b80*/  VOTEU.ALL UP3, P1 ;  /* 0x00000000003f7886 */ /* 0x000fe20000860000 */
[----:B------:R-:W-:Y:S01]  /*0b90*/  VOTEU.ALL UP4, P1 ;  /* 0x00000000003f7886 */ /* 0x000fe20000880000 */
[----:B------:R-:W1:Y:S01]  /*0ba0*/  @!UP1 S2UR UR10, SR_CgaCtaId ;  /* 0x00000000000a99c3 */ /* 0x000e620000008800 */
[----:B------:R-:W-:Y:S01]  /*0bb0*/  VOTEU.ALL UP5, P1 ;  /* 0x00000000003f7886 */ /* 0x000fe200008a0000 */
[----:B0-----:R-:W-:-:S02]  /*0bc0*/  @!UP0 ULEA UR8, UR7, UR6, 0x18 ;  /* 0x0000000607088291 */ /* 0x001fc4000f8ec03f */
[----:B------:R-:W-:-:S04]  /*0bd0*/  @!UP1 UIADD3 UR6, -UR11, 0x100000, URZ ;  /* 0x001000000b069890 */ /* 0x000fc8000fffe13f */
[----:B------:R-:W-:Y:S02]  /*0be0*/  @!UP1 USHF.L.U32 UR7, UR6, 0xb, URZ ;  /* 0x0000000b06079899 */ /* 0x000fe4000800063f */
[----:B------:R-:W-:Y:S01]  /*0bf0*/  @!UP1 USHF.L.U32 UR6, UR6, 0x1, URZ ;  /* 0x0000000106069899 */ /* 0x000fe2000800063f */
[----:B------:R-:W-:Y:S01]  /*0c00*/  VOTEU.ALL UP0, P0 ;  /* 0x00000000003f7886 */ /* 0x000fe20000000000 */
[----:B-1----:R-:W-:Y:S01]  /*0c10*/  @!UP1 ULEA UR9, UR10, UR9, 0x18 ;  /* 0x000000090a099291 */ /* 0x002fe2000f8ec03f */
[----:B------:R-:W-:Y:S02]  /*0c20*/  VOTEU.ALL UP1, P0 ;  /* 0x00000000003f7886 */ /* 0x000fe40000020000 */
[----:B------:R-:W-:Y:S01]  /*0c30*/  ULDC.64 UR10, c[0x0][0x598] ;  /* 0x00016600000a7ab9 */ /* 0x000fe20000000a00 */
[----:B------:R-:W-:Y:S01]  /*0c40*/  ISETP.NE.AND P0, PT, R20, 0x3, PT ;  /* 0x000000031400780c */ /* 0x000fe20003f05270 */
[----:B------:R-:W0:Y:S02]  /*0c50*/  FENCE.VIEW.ASYNC.S ;  /* 0x00000000000073c6 */ /* 0x000e240000000000 */
[----:B0-----:R0:W1:Y:S01]  /*0c60*/  @!UP0 SYNCS.EXCH.64 URZ, [UR8+0x3b0], UR4 ;  /* 0x0003b004083f85b2 */ /* 0x0010620008000100 */
[----:B------:R-:W-:-:S02]  /*0c70*/  ISETP.NE.U32.AND P1, PT, RZ, UR10, PT ;  /* 0x0000000aff007c0c */ /* 0x000fc4000bf25070 */
[----:B------:R-:W-:Y:S02]  /*0c80*/  ISETP.EQ.OR P0, PT, R20, RZ, !P0 ;  /* 0x000000ff1400720c */ /* 0x000fe40004702670 */
[----:B------:R-:W-:Y:S02]  /*0c90*/  ISETP.NE.AND.EX P1, PT, RZ, UR11, PT, P1 ;  /* 0x0000000bff007c0c */ /* 0x000fe4000bf25310 */
[----:B------:R-:W-:-:S04]  /*0ca0*/  ISETP.EQ.AND P0, PT, R5, RZ, P0 ;  /* 0x000000ff0500720c */ /* 0x000fc80000702270 */
[----:B------:R-:W-:-:S04]  /*0cb0*/  SEL R7, RZ, 0x1, !P0 ;  /* 0x00000001ff077807 */ /* 0x000fc80004000000 */
[----:B------:R-:W-:Y:S01]  /*0cc0*/  SEL R7, R7, 0x2, P3 ;  /* 0x0000000207077807 */ /* 0x000fe20001800000 */
[----:B------:R0:W1:Y:S01]  /*0cd0*/  @!UP1 SYNCS.EXCH.64 URZ, [UR8+0x3b8], UR4 ;  /* 0x0003b804083f95b2 */ /* 0x0000620008000100 */
[----:B------:R-:W-:Y:S01]  /*0ce0*/  NOP ;  /* 0x0000000000007918 */ /* 0x000fe20000000000 */
[----:B------:R0:W1:Y:S01]  /*0cf0*/  @!UP2 SYNCS.EXCH.64 URZ, [UR9+0x390], UR6 ;  /* 0x00039006093fa5b2 */ /* 0x0000620008000100 */
[----:B------:R0:W1:Y:S01]  /*0d00*/  @!UP3 SYNCS.EXCH.64 URZ, [UR9+0x398], UR6 ;  /* 0x00039806093fb5b2 */ /* 0x0000620008000100 */
[----:B------:R0:W1:Y:S01]  /*0d10*/  @!UP4 SYNCS.EXCH.64 URZ, [UR9+0x3a0], UR6 ;  /* 0x0003a006093fc5b2 */ /* 0x0000620008000100 */
[----:B------:R0:W1:Y:S01]  /*0d20*/  @!UP5 SYNCS.EXCH.64 URZ, [UR9+0x3a8], UR6 ;  /* 0x0003a806093fd5b2 */ /* 0x0000620008000100 */
[----:B------:R-:W-:Y:S01]  /*0d30*/  NOP ;  /* 0x0000000000007918 */ /* 0x000fe20000000000 */
[----:B-1----:R-:W-:Y:S06]  /*0d40*/  BAR.SYNC.DEFER_BLOCKING 0x0 ;  /* 0x0000000000007b1d */ /* 0x002fec0000010000 */
[----:B0-----:R-:W-:Y:S05]  /*0d50*/  @!P1 BRA `(.L_x_4) ;  /* 0x00000000001c9947 */ /* 0x001fea0003800000 */
[----:B------:R-:W0:Y:S02]  /*0d60*/  LDC.64 R2, c[0x0][0x598] ;  /* 0x00016600ff027b82 */ /* 0x000e240000000a00 */
[----:B0-----:R-:W2:Y:S02]  /*0d70*/  LDG.E.64 R2, desc[UR20][R2.64] ;  /* 0x0000001402027981 */ /* 0x001ea4000c1e1b00 */
[----:B--2---:R-:W-:-:S04]  /*0d80*/  ISETP.NE.U32.AND P0, PT, R2, RZ, PT ;  /* 0x000000ff0200720c */ /* 0x004fc80003f05070 */
[----:B------:R-:W-:-:S13]  /*0d90*/  ISETP.NE.AND.EX P0, PT, R3, RZ, PT, P0 ;  /* 0x000000ff0300720c */ /* 0x000fda0003f05300 */
[----:B------:R-:W-:Y:S05]  /*0da0*/  @!P0 BRA `(.L_x_4) ;  /* 0x0000000000088947 */ /* 0x000fea0003800000 */
[----:B------:R2:W5:Y:S01]  /*0db0*/  LD.E R12, desc[UR20][R2.64] ;  /* 0x00000014020c7980 */ /* 0x000562000c101900 */
[----:B------:R-:W-:Y:S05]  /*0dc0*/  BRA `(.L_x_5) ;  /* 0x0000000000207947 */ /* 0x000fea0003800000 */
.L_x_4:
[----:B------:R-:W-:Y:S02]  /*0dd0*/  ULDC.64 UR4, c[0x0][0x588] ;  /* 0x0001620000047ab9 */ /* 0x000fe40000000a00 */
[----:B------:R-:W-:-:S04]  /*0de0*/  ISETP.NE.U32.AND P0, PT, RZ, UR4, PT ;  /* 0x00000004ff007c0c */ /* 0x000fc8000bf05070 */
[----:B------:R-:W-:-:S13]  /*0df0*/  ISETP.NE.AND.EX P0, PT, RZ, UR5, PT, P0 ;  /* 0x00000005ff007c0c */ /* 0x000fda000bf05300 */
[----:B------:R-:W-:Y:S05]  /*0e00*/  @!P0 BRA `(.L_x_6) ;  /* 0x00000000000c8947 */ /* 0x000fea0003800000 */
[----:B------:R-:W0:Y:S02]  /*0e10*/  LDC.64 R12, c[0x0][0x588] ;  /* 0x00016200ff0c7b82 */ /* 0x000e240000000a00 */
[----:B0-----:R0:W5:Y:S01]  /*0e20*/  LDG.E R12, desc[UR20][R12.64] ;  /* 0x000000140c0c7981 */ /* 0x001162000c1e1900 */
[----:B------:R-:W-:Y:S05]  /*0e30*/  BRA `(.L_x_5) ;  /* 0x0000000000047947 */ /* 0x000fea0003800000 */
.L_x_6:
[----:B------:R-:W1:Y:S02]  /*0e40*/  LDC R12, c[0x0][0x580] ;  /* 0x00016000ff0c7b82 */ /* 0x000e640000000800 */
.L_x_5:
[----:B------:R-:W-:Y:S02]  /*0e50*/  ULDC.64 UR4, c[0x0][0x5a0] ;  /* 0x0001680000047ab9 */ /* 0x000fe40000000a00 */
[----:B------:R-:W-:-:S04]  /*0e60*/  ISETP.NE.U32.AND P0, PT, RZ, UR4, PT ;  /* 0x00000004ff007c0c */ /* 0x000fc8000bf05070 */
[----:B------:R-:W-:-:S13]  /*0e70*/  ISETP.NE.AND.EX P0, PT, RZ, UR5, PT, P0 ;  /* 0x00000005ff007c0c */ /* 0x000fda000bf05300 */
[----:B------:R-:W-:Y:S05]  /*0e80*/  @!P0 BRA `(.L_x_7) ;  /* 0x00000000001c8947 */ /* 0x000fea0003800000 */
[----:B--2---:R-:W2:Y:S02]  /*0e90*/  LDC.64 R2, c[0x0][0x5a0] ;  /* 0x00016800ff027b82 */ /* 0x004ea40000000a00 */
[----:B--2---:R-:W2:Y:S02]  /*0ea0*/  LDG.E.64 R2, desc[UR20][R2.64] ;  /* 0x0000001402027981 */ /* 0x004ea4000c1e1b00 */
[----:B--2---:R-:W-:-:S04]  /*0eb0*/  ISETP.NE.U32.AND P0, PT, R2, RZ, PT ;  /* 0x000000ff0200720c */ /* 0x004fc80003f05070 */
[----:B------:R-:W-:-:S13]  /*0ec0*/  ISETP.NE.AND.EX P0, PT, R3, RZ, PT, P0 ;  /* 0x000000ff0300720c */ /* 0x000fda0003f05300 */
[----:B------:R-:W-:Y:S05]  /*0ed0*/  @!P0 BRA `(.L_x_7) ;  /* 0x0000000000088947 */ /* 0x000fea0003800000 */
[----:B0-----:R4:W5:Y:S01]  /*0ee0*/  LD.E R13, desc[UR20][R2.64] ;  /* 0x00000014020d7980 */ /* 0x001962000c101900 */
[----:B------:R-:W-:Y:S05]  /*0ef0*/  BRA `(.L_x_8) ;  /* 0x0000000000207947 */ /* 0x000fea0003800000 */
.L_x_7:
[----:B------:R-:W-:Y:S02]  /*0f00*/  ULDC.64 UR4, c[0x0][0x590] ;  /* 0x0001640000047ab9 */ /* 0x000fe40000000a00 */
[----:B------:R-:W-:-:S04]  /*0f10*/  ISETP.NE.U32.AND P0, PT, RZ, UR4, PT ;  /* 0x00000004ff007c0c */ /* 0x000fc8000bf05070 */
[----:B------:R-:W-:-:S13]  /*0f20*/  ISETP.NE.AND.EX P0, PT, RZ, UR5, PT, P0 ;  /* 0x00000005ff007c0c */ /* 0x000fda000bf05300 */
[----:B------:R-:W-:Y:S05]  /*0f30*/  @!P0 BRA `(.L_x_9) ;  /* 0x00000000000c8947 */ /* 0x000fea0003800000 */
[----:B--2---:R-:W0:Y:S02]  /*0f40*/  LDC.64 R2, c[0x0][0x590] ;  /* 0x00016400ff027b82 */ /* 0x004e240000000a00 */
[----:B0-----:R3:W5:Y:S01]  /*0f50*/  LDG.E R13, desc[UR20][R2.64] ;  /* 0x00000014020d7981 */ /* 0x001762000c1e1900 */
[----:B------:R-:W-:Y:S05]  /*0f60*/  BRA `(.L_x_8) ;  /* 0x0000000000047947 */ /* 0x000fea0003800000 */
.L_x_9:
[----:B0-----:R-:W0:Y:S02]  /*0f70*/  LDC R13, c[0x0][0x584] ;  /* 0x00016100ff0d7b82 */ /* 0x001e240000000800 */
.L_x_8:
[----:B------:R-:W1:Y:S01]  /*0f80*/  LDC R0, c[0x0][0x65c] ;  /* 0x00019700ff007b82 */ /* 0x000e620000000800 */
[----:B------:R-:W2:Y:S01]  /*0f90*/  S2R R21, SR_CTAID.Y ;  /* 0x0000000000157919 */ /* 0x000ea20000002600 */
[----:B------:R-:W-:Y:S01]  /*0fa0*/  ULDC UR8, c[0x0][0x28c] ;  /* 0x0000a30000087ab9 */ /* 0x000fe20000000800 */
[----:B------:R-:W-:Y:S01]  /*0fb0*/  ISETP.NE.AND P0, PT, R5, 0x2, PT ;  /* 0x000000020500780c */ /* 0x000fe20003f05270 */
[----:B------:R-:W-:Y:S01]  /*0fc0*/  UIADD3 UR8, UR8, 0x1f, URZ ;  /* 0x0000001f08087890 */ /* 0x000fe2000fffe03f */
[----:B------:R-:W0:Y:S01]  /*0fd0*/  S2R R14, SR_CTAID.X ;  /* 0x00000000000e7919 */ /* 0x000e220000002500 */
[----:B------:R-:W-:Y:S01]  /*0fe0*/  UMOV UR5, URZ ;  /* 0x0000003f00057c82 */ /* 0x000fe20008000000 */
[----:B------:R-:W-:Y:S01]  /*0ff0*/  UMOV UR4, URZ ;  /* 0x0000003f00047c82 */ /* 0x000fe20008000000 */
[----:B------:R-:W-:-:S04]  /*1000*/  USHF.R.S32.HI UR9, URZ, 0x1f, UR8 ;  /* 0x0000001f3f097899 */ /* 0x000fc80008011408 */
[----:B------:R-:W-:-:S04]  /*1010*/  ULEA.HI UR9, UR9, UR8, URZ, 0x5 ;  /* 0x0000000809097291 */ /* 0x000fc8000f8f283f */
[----:B------:R-:W-:Y:S01]  /*1020*/  USHF.R.S32.HI UR13, URZ, 0x5, UR9 ;  /* 0x000000053f0d7899 */ /* 0x000fe20008011409 */
[----:B-1----:R-:W-:-:S13]  /*1030*/  ISETP.NE.AND P4, PT, R0, 0x1, PT ;  /* 0x000000010000780c */ /* 0x002fda0003f85270 */
[----:B------:R-:W0:Y:S01]  /*1040*/  @P4 LDC R15, c[0x0][0x10] ;  /* 0x00000400ff0f4b82 */ /* 0x000e220000000800 */
[----:B--234-:R-:W-:Y:S02]  /*1050*/  @P4 IMAD.MOV.U32 R2, RZ, RZ, R21 ;  /* 0x000000ffff024224 */ /* 0x01cfe400078e0015 */
[----:B------:R-:W-:Y:S02]  /*1060*/  @P4 IMAD.MOV.U32 R3, RZ, RZ, RZ ;  /* 0x000000ffff034224 */ /* 0x000fe400078e00ff */
[----:B------:R-:W-:-:S03]  /*1070*/  @P4 IMAD.MOV.U32 R5, RZ, RZ, RZ ;  /* 0x000000ffff054224 */ /* 0x000fc600078e00ff */
[----:B------:R-:W1:Y:S01]  /*1080*/  @!P4 LDC R9, c[0x0][0xc] ;  /* 0x00000300ff09cb82 */ /* 0x000e620000000800 */
[----:B------:R-:W-:Y:S01]  /*1090*/  ULDC UR6, c[0x0][0xc] ;  /* 0x0000030000067ab9 */ /* 0x000fe20000000800 */
[----:B------:R-:W-:Y:S02]  /*10a0*/  ULDC UR7, c[0x0][0x10] ;  /* 0x0000040000077ab9 */ /* 0x000fe40000000800 */
[----:B------:R-:W-:-:S04]  /*10b0*/  UIMAD.WIDE.U32 UR6, UR6, UR7, URZ ;  /* 0x00000007060672a5 */ /* 0x000fc8000f8e003f */
[----:B------:R-:W2:Y:S01]  /*10c0*/  LDC R8, c[0x0][0x14] ;  /* 0x00000500ff087b82 */ /* 0x000ea20000000800 */
[----:B0-----:R-:W-:-:S04]  /*10d0*/  @P4 IMAD.WIDE.U32 R2, R14, R15, R2 ;  /* 0x0000000f0e024225 */ /* 0x001fc800078e0002 */
[----:B------:R-:W-:Y:S02]  /*10e0*/  IMAD.MOV.U32 R15, RZ, RZ, RZ ;  /* 0x000000ffff0f7224 */ /* 0x000fe400078e00ff */
[----:B------:R-:W-:Y:S02]  /*10f0*/  @P4 IMAD.IADD R3, R3, 0x1, R5 ;  /* 0x0000000103034824 */ /* 0x000fe400078e0205 */
[----:B-1----:R-:W-:-:S04]  /*1100*/  @!P4 IMAD.WIDE.U32 R4, R9, R21, R14 ;  /* 0x000000150904c225 */ /* 0x002fc800078e000e */
[----:B------:R-:W-:Y:S02]  /*1110*/  @!P4 IMAD.MOV.U32 R2, RZ, RZ, R4 ;  /* 0x000000ffff02c224 */ /* 0x000fe400078e0004 */
[----:B------:R-:W-:Y:S02]  /*1120*/  @!P4 IMAD.MOV.U32 R3, RZ, RZ, R5 ;  /* 0x000000ffff03c224 */ /* 0x000fe400078e0005 */
[C---:B--2---:R-:W-:Y:S02]  /*1130*/  IMAD R17, R8.reuse, UR7, RZ ;  /* 0x0000000708117c24 */ /* 0x044fe4000f8e02ff */
[----:B------:R-:W-:Y:S01]  /*1140*/  IMAD.WIDE.U32 R8, R8, UR6, RZ ;  /* 0x0000000608087c25 */ /* 0x000fe2000f8e00ff */
[----:B------:R-:W-:-:S03]  /*1150*/  ULDC.64 UR6, c[0x0][0x650] ;  /* 0x0001940000067ab9 */ /* 0x000fc60000000a00 */
[----:B------:R-:W-:Y:S01]  /*1160*/  IMAD.IADD R0, R9, 0x1, R17 ;  /* 0x0000000109007824 */ /* 0x000fe200078e0211 */
[----:B------:R-:W-:Y:S06]  /*1170*/  @P0 BRA `(.L_x_10) ;  /* 0x0000000000200947 */ /* 0x000fec0003800000 */
[----:B------:R-:W-:Y:S01]  /*1180*/  USHF.R.U32.HI UR4, URZ, 0x3, UR13 ;  /* 0x000000033f047899 */ /* 0x000fe2000801160d */
[----:B------:R-:W-:Y:S01]  /*1190*/  IADD3 R2, P0, R2, R8, RZ ;  /* 0x0000000802027210 */ /* 0x000fe20007f1e0ff */
[----:B------:R-:W-:Y:S02]  /*11a0*/  UISETP.GE.U32.AND UP0, UPT, UR13, 0x38, UPT ;  /* 0x000000380d00788c */ /* 0x000fe4000bf06070 */
[----:B------:R-:W-:Y:S02]  /*11b0*/  UIMAD.WIDE.U32 UR4, UR4, 0x24924925, URZ ;  /* 0x24924925040478a5 */ /* 0x000fe4000f8e003f */
[----:B------:R-:W-:-:S05]  /*11c0*/  IMAD.X R3, R0, 0x1, R3, P0 ;  /* 0x0000000100037824 */ /* 0x000fca00000e0603 */
[----:B------:R-:W-:Y:S02]  /*11d0*/  UMOV UR4, URZ ;  /* 0x0000003f00047c82 */ /* 0x000fe40008000000 */
[----:B------:R-:W-:Y:S02]  /*11e0*/  @UP0 ULOP3.LUT UR4, UR5, 0x1, URZ, 0xc0, !UPT ;  /* 0x0000000105040892 */ /* 0x000fe4000f8ec03f */
[----:B------:R-:W-:-:S12]  /*11f0*/  UIMAD UR5, UR5, -0x38, UR13 ;  /* 0xffffffc8050578a4 */ /* 0x000fd8000f8e020d */
.L_x_10:
[----:B------:R-:W-:Y:S01]  /*1200*/  ISETP.GE.U32.AND P0, PT, R2, UR6, PT ;  /* 0x0000000602007c0c */ /* 0x000fe2000bf06070 */
[----:B------:R-:W-:Y:S01]  /*1210*/  IMAD.MOV.U32 R6, RZ, RZ, -0x1 ;  /* 0xffffffffff067424 */ /* 0x000fe200078e00ff */
[----:B------:R-:W-:Y:S01]  /*1220*/  PRMT R16, RZ, 0x7610, R16 ;  /* 0x00007610ff107816 */ /* 0x000fe20000000010 */
[----:B------:R-:W-:Y:S01]  /*1230*/  IMAD.MOV.U32 R4, RZ, RZ, -0x1 ;  /* 0xffffffffff047424 */ /* 0x000fe200078e00ff */
[----:B------:R-:W-:Y:S01]  /*1240*/  ISETP.GE.U32.AND.EX P0, PT, R3, UR7, PT, P0 ;  /* 0x0000000703007c0c */ /* 0x000fe2000bf06100 */
[----:B------:R-:W-:-:S12]  /*1250*/  IMAD.MOV.U32 R5, RZ, RZ, -0x1 ;  /* 0xffffffffff057424 */ /* 0x000fd800078e00ff */
[----:B------:R-:W-:Y:S05]  /*1260*/  @P0 BRA `(.L_x_11) ;  /* 0x00000004005c0947 */ /* 0x000fea0003800000 */
[----:B------:R-:W0:Y:S01]  /*1270*/  LDC.64 R24, c[0x0][0x628] ;  /* 0x00018a00ff187b82 */ /* 0x000e220000000a00 */
[----:B------:R-:W-:Y:S02]  /*1280*/  IMAD.MOV.U32 R4, RZ, RZ, R2 ;  /* 0x000000ffff047224 */ /* 0x000fe400078e0002 */
[----:B------:R-:W-:-:S05]  /*1290*/  IMAD.MOV.U32 R5, RZ, RZ, R3 ;  /* 0x000000ffff057224 */ /* 0x000fca00078e0003 */
[----:B------:R-:W1:Y:S08]  /*12a0*/  LDC R6, c[0x0][0x630] ;  /* 0x00018c00ff067b82 */ /* 0x000e700000000800 */
[----:B------:R-:W2:Y:S01]  /*12b0*/  LDC.64 R26, c[0x0][0x620] ;  /* 0x00018800ff1a7b82 */ /* 0x000ea20000000a00 */
[----:B0-----:R-:W-:-:S04]  /*12c0*/  ISETP.NE.U32.AND P0, PT, R24, RZ, PT ;  /* 0x000000ff1800720c */ /* 0x001fc80003f05070 */
[----:B------:R-:W-:-:S13]  /*12d0*/  ISETP.NE.AND.EX P0, PT, R25, RZ, PT, P0 ;  /* 0x000000ff1900720c */ /* 0x000fda0003f05300 */
[----:B-12---:R-:W-:Y:S05]  /*12e0*/  @!P0 BRA `(.L_x_12) ;  /* 0x0000000000288947 */ /* 0x006fea0003800000 */
[----:B------:R-:W0:Y:S02]  /*12f0*/  LDC R19, c[0x0][0x634] ;  /* 0x00018d00ff137b82 */ /* 0x000e240000000800 */
[----:B0-----:R-:W-:-:S05]  /*1300*/  IADD3 R19, P0, R2, R19, RZ ;  /* 0x0000001302137210 */ /* 0x001fca0007f1e0ff */
[----:B------:R-:W-:-:S04]  /*1310*/  IMAD.X R23, RZ, RZ, R3, P0 ;  /* 0x000000ffff177224 */ /* 0x000fc800000e0603 */
[----:B------:R-:W-:-:S04]  /*1320*/  IMAD.WIDE.U32 R4, R23, R24, RZ ;  /* 0x0000001817047225 */ /* 0x000fc800078e00ff */
[----:B------:R-:W-:-:S04]  /*1330*/  IMAD.WIDE.U32 R16, P0, R19, R25, R4 ;  /* 0x0000001913107225 */ /* 0x000fc80007800004 */
[----:B------:R-:W-:-:S04]  /*1340*/  IMAD.WIDE.U32 R4, R19, R24, RZ ;  /* 0x0000001813047225 */ /* 0x000fc800078e00ff */
[----:B------:R-:W-:Y:S01]  /*1350*/  IMAD.X R19, RZ, RZ, RZ, P0 ;  /* 0x000000ffff137224 */ /* 0x000fe200000e06ff */
[----:B------:R-:W-:Y:S01]  /*1360*/  IADD3 RZ, P0, R5, R16, RZ ;  /* 0x0000001005ff7210 */ /* 0x000fe20007f1e0ff */
[----:B------:R-:W-:-:S04]  /*1370*/  IMAD.MOV.U32 R18, RZ, RZ, R17 ;  /* 0x000000ffff127224 */ /* 0x000fc800078e0011 */
[----:B------:R-:W-:-:S08]  /*1380*/  IMAD.WIDE.U32.X R4, R23, R25, R18, P0 ;  /* 0x0000001917047225 */ /* 0x000fd000000e0412 */
.L_x_12:
[--C-:B------:R-:W-:Y:S01]  /*1390*/  SHF.R.U64 R32, R4, R6, R5.reuse ;  /* 0x0000000604207219 */ /* 0x100fe20000001205 */
[----:B------:R-:W0:Y:S01]  /*13a0*/  LDC.64 R28, c[0x0][0x640] ;  /* 0x00019000ff1c7b82 */ /* 0x000e220000000a00 */
[----:B------:R-:W-:Y:S01]  /*13b0*/  I2FP.F32.U32 R4, R14 ;  /* 0x0000000e00047245 */ /* 0x000fe20000201000 */
[----:B------:R-:W-:Y:S01]  /*13c0*/  ULDC UR6, c[0x0][0x150] ;  /* 0x0000540000067ab9 */ /* 0x000fe20000000800 */
[----:B------:R-:W-:Y:S02]  /*13d0*/  SHF.R.U32.HI R5, RZ, R6, R5 ;  /* 0x00000006ff057219 */ /* 0x000fe40000011605 */
[----:B------:R-:W-:Y:S01]  /*13e0*/  IADD3 R17, P0, RZ, -R32, RZ ;  /* 0x80000020ff117210 */ /* 0x000fe20007f1e0ff */
[----:B------:R-:W-:Y:S01]  /*13f0*/  FMUL R6, R4, UR6 ;  /* 0x0000000604067c20 */ /* 0x000fe20008400000 */
[----:B------:R-:W-:Y:S01]  /*1400*/  ULDC UR6, c[0x0][0x154] ;  /* 0x0000550000067ab9 */ /* 0x000fe20000000800 */
[----:B------:R-:W1:Y:S02]  /*1410*/  LDC R18, c[0x0][0x618] ;  /* 0x00018600ff127b82 */ /* 0x000e640000000800 */
[----:B------:R-:W-:-:S02]  /*1420*/  IMAD.X R19, RZ, RZ, ~R5, P0 ;  /* 0x000000ffff137224 */ /* 0x000fc400000e0e05 */
[----:B------:R-:W2:Y:S01]  /*1430*/  F2I.U32.TRUNC.NTZ R6, R6 ;  /* 0x0000000600067305 */ /* 0x000ea2000020f000 */
[----:B------:R-:W-:-:S03]  /*1440*/  IMAD.WIDE.U32 R4, R17, R26, R2 ;  /* 0x0000001a11047225 */ /* 0x000fc600078e0002 */
[----:B------:R-:W3:Y:S01]  /*1450*/  LDC R15, c[0x0][0x144] ;  /* 0x00005100ff0f7b82 */ /* 0x000ee20000000800 */
[----:B------:R-:W-:-:S04]  /*1460*/  IMAD R16, R19, R26, RZ ;  /* 0x0000001a13107224 */ /* 0x000fc800078e02ff */
[----:B------:R-:W-:-:S03]  /*1470*/  IMAD R17, R17, R27, R16 ;  /* 0x0000001b11117224 */ /* 0x000fc600078e0210 */
[----:B------:R-:W4:Y:S01]  /*1480*/  LDC R22, c[0x0][0x608] ;  /* 0x00018200ff167b82 */ /* 0x000f220000000800 */
[----:B------:R-:W-:Y:S01]  /*1490*/  IMAD.IADD R17, R5, 0x1, R17 ;  /* 0x0000000105117824 */ /* 0x000fe200078e0211 */
[----:B0-----:R-:W-:Y:S01]  /*14a0*/  ISETP.NE.U32.AND P0, PT, R28, RZ, PT ;  /* 0x000000ff1c00720c */ /* 0x001fe20003f05070 */
[----:B--2---:R-:W-:-:S03]  /*14b0*/  IMAD.MOV R5, RZ, RZ, -R6 ;  /* 0x000000ffff057224 */ /* 0x004fc600078e0a06 */
[----:B------:R-:W-:Y:S02]  /*14c0*/  ISETP.NE.AND.EX P0, PT, R29, RZ, PT, P0 ;  /* 0x000000ff1d00720c */ /* 0x000fe40003f05300 */
[----:B------:R-:W0:Y:S01]  /*14d0*/  LDC R19, c[0x0][0x658] ;  /* 0x00019600ff137b82 */ /* 0x000e220000000800 */
[-CC-:B-1----:R-:W-:Y:S02]  /*14e0*/  SHF.R.U64 R26, R4, R18.reuse, R17.reuse ;  /* 0x00000012041a7219 */ /* 0x182fe40000001211 */
[----:B------:R-:W-:Y:S02]  /*14f0*/  I2FP.F32.U32 R4, R21 ;  /* 0x0000001500047245 */ /* 0x000fe40000201000 */
[----:B------:R-:W-:Y:S01]  /*1500*/  SHF.R.U32.HI R17, RZ, R18, R17 ;  /* 0x00000012ff117219 */ /* 0x000fe20000011611 */
[----:B------:R-:W-:Y:S02]  /*1510*/  IMAD.MOV.U32 R18, RZ, RZ, 0x1 ;  /* 0x00000001ff127424 */ /* 0x000fe400078e00ff */
[----:B------:R-:W1:Y:S01]  /*1520*/  LDC R24, c[0x0][0x148] ;  /* 0x00005200ff187b82 */ /* 0x000e620000000800 */
[----:B---3--:R-:W-:-:S02]  /*1530*/  IMAD R6, R15, R5, R14 ;  /* 0x000000050f067224 */ /* 0x008fc400078e020e */
[----:B------:R-:W-:Y:S01]  /*1540*/  FMUL R5, R4, UR6 ;  /* 0x0000000604057c20 */ /* 0x000fe20008400000 */
[----:B------:R-:W-:-:S04]  /*1550*/  IMAD.MOV.U32 R4, RZ, RZ, -0x1 ;  /* 0xffffffffff047424 */ /* 0x000fc800078e00ff */
[----:B------:R-:W2:Y:S01]  /*1560*/  LDC R25, c[0x0][0x600] ;  /* 0x00018000ff197b82 */ /* 0x000ea20000000800 */
[-CC-:B----4-:R-:W-:Y:S02]  /*1570*/  SHF.R.U64 R34, R26, R22.reuse, R17.reuse ;  /* 0x000000161a227219 */ /* 0x190fe40000001211 */
[----:B------:R-:W-:Y:S02]  /*1580*/  SHF.R.U32.HI R14, RZ, R22, R17 ;  /* 0x00000016ff0e7219 */ /* 0x000fe40000011611 */
[----:B------:R3:W4:Y:S03]  /*1590*/  F2I.U32.TRUNC.NTZ R22, R5 ;  /* 0x0000000500167305 */ /* 0x000726000020f000 */
[----:B------:R-:W1:Y:S01]  /*15a0*/  LDC R27, c[0x0][0x648] ;  /* 0x00019200ff1b7b82 */ /* 0x000e620000000800 */
[-C--:B0-----:R-:W-:Y:S02]  /*15b0*/  SHF.R.U64 R36, R34, R19.reuse, R14 ;  /* 0x0000001322247219 */ /* 0x081fe4000000120e */
[----:B------:R-:W-:-:S02]  /*15c0*/  SHF.L.U32 R4, R4, R19, RZ ;  /* 0x0000001304047219 */ /* 0x000fc400000006ff */
[-C--:B------:R-:W-:Y:S02]  /*15d0*/  SHF.R.U32.HI R14, RZ, R19.reuse, R14 ;  /* 0x00000013ff0e7219 */ /* 0x080fe4000001160e */
[----:B------:R-:W-:Y:S01]  /*15e0*/  SHF.L.U32 R18, R18, R19, RZ ;  /* 0x0000001312127219 */ /* 0x000fe200000006ff */
[----:B------:R-:W0:Y:S01]  /*15f0*/  LDC R31, c[0x0][0x638] ;  /* 0x00018e00ff1f7b82 */ /* 0x000e220000000800 */
[----:B------:R-:W-:Y:S01]  /*1600*/  LOP3.LUT R19, RZ, R4, RZ, 0x33, !PT ;  /* 0x00000004ff137212 */ /* 0x000fe200078e33ff */
[----:B------:R-:W-:Y:S02]  /*1610*/  IMAD.MOV.U32 R4, RZ, RZ, R36 ;  /* 0x000000ffff047224 */ /* 0x000fe400078e0024 */
[----:B---3--:R-:W-:-:S04]  /*1620*/  IMAD.MOV.U32 R5, RZ, RZ, R14 ;  /* 0x000000ffff057224 */ /* 0x008fc800078e000e */
[----:B------:R-:W3:Y:S01]  /*1630*/  LDC R30, c[0x0][0x610] ;  /* 0x00018400ff1e7b82 */ /* 0x000ee20000000800 */
[----:B----4-:R-:W-:Y:S05]  /*1640*/  @!P0 BRA `(.L_x_13) ;  /* 0x0000000000288947 */ /* 0x010fea0003800000 */
[----:B------:R-:W4:Y:S02]  /*1650*/  LDC R17, c[0x0][0x64c] ;  /* 0x00019300ff117b82 */ /* 0x000f240000000800 */
[----:B----4-:R-:W-:-:S05]  /*1660*/  IADD3 R17, P0, R36, R17, RZ ;  /* 0x0000001124117210 */ /* 0x010fca0007f1e0ff */
        /* <DEDUP_REMOVED lines=8> */
.L_x_13:
[----:B-1----:R-:W-:Y:S01]  /*16f0*/  SHF.R.U64 R4, R4, R27, R5 ;  /* 0x0000001b04047219 */ /* 0x002fe20000001205 */
[----:B--2---:R-:W-:Y:S01]  /*1700*/  VIADD R5, R25, 0xffffffff ;  /* 0xffffffff19057836 */ /* 0x004fe20000000000 */
[----:B------:R-:W-:Y:S01]  /*1710*/  LOP3.LUT R19, R34, R19, RZ, 0xc0, !PT ;  /* 0x0000001322137212 */ /* 0x000fe200078ec0ff */
[----:B------:R-:W-:Y:S02]  /*1720*/  IMAD.MOV R22, RZ, RZ, -R22 ;  /* 0x000000ffff167224 */ /* 0x000fe400078e0a16 */
[----:B------:R-:W-:Y:S01]  /*1730*/  IMAD.MOV R14, RZ, RZ, -R4 ;  /* 0x000000ffff0e7224 */ /* 0x000fe200078e0a04 */
[----:B------:R-:W-:Y:S01]  /*1740*/  LOP3.LUT R5, R26, R5, RZ, 0xc0, !PT ;  /* 0x000000051a057212 */ /* 0x000fe200078ec0ff */
[----:B------:R-:W-:Y:S02]  /*1750*/  IMAD R19, R18, R4, R19 ;  /* 0x0000000412137224 */ /* 0x000fe400078e0213 */
[----:B------:R-:W-:Y:S02]  /*1760*/  @P4 IMAD R6, R24, R22, R21 ;  /* 0x0000001618064224 */ /* 0x000fe400078e0215 */
[----:B0-----:R-:W-:-:S02]  /*1770*/  IMAD R4, R14, R31, R36 ;  /* 0x0000001f0e047224 */ /* 0x001fc400078e0224 */
[----:B---3--:R-:W-:Y:S02]  /*1780*/  IMAD R6, R19, R30, R6 ;  /* 0x0000001e13067224 */ /* 0x008fe400078e0206 */
[----:B------:R-:W-:Y:S02]  /*1790*/  IMAD R5, R4, R25, R5 ;  /* 0x0000001904057224 */ /* 0x000fe400078e0205 */
[----:B------:R-:W-:-:S03]  /*17a0*/  IMAD.MOV.U32 R16, RZ, RZ, 0x1 ;  /* 0x00000001ff107424 */ /* 0x000fc600078e00ff */
[----:B------:R-:W-:Y:S02]  /*17b0*/  SEL R4, R5, R6, !P4 ;  /* 0x0000000605047207 */ /* 0x000fe40006000000 */
[----:B------:R-:W-:Y:S01]  /*17c0*/  SEL R6, R6, R5, !P4 ;  /* 0x0000000506067207 */ /* 0x000fe20006000000 */
[----:B------:R-:W-:-:S07]  /*17d0*/  IMAD.MOV.U32 R5, RZ, RZ, R32 ;  /* 0x000000ffff057224 */ /* 0x000fce00078e0020 */
.L_x_11:
[----:B------:R-:W-:Y:S05]  /*17e0*/  @!P2 BRA `(.L_x_14) ;  /* 0x0000004000b8a947 */ /* 0x000fea0003800000 */
[----:B------:R-:W-:-:S13]  /*17f0*/  ISETP.GT.U32.AND P0, PT, R33, 0x1, PT ;  /* 0x000000012100780c */ /* 0x000fda0003f04070 */
[----:B------:R-:W-:Y:S05]  /*1800*/  @P0 EXIT ;  /* 0x000000000000094d */ /* 0x000fea0003800000 */
.L_x_15:
[----:B------:R-:W-:-:S08]  /*1810*/  NOP ;  /* 0x0000000000007918 */ /* 0x000fd00000000000 */
[----:B------:R-:W0:Y:S02]  /*1820*/  USETMAXREG.TRY_ALLOC.CTAPOOL UP0, 0xe8 ;  /* 0x000000e8000079c8 */ /* 0x000e240008000600 */
[----:B0-----:R-:W-:-:S13]  /*1830*/  PLOP3.LUT P0, PT, PT, PT, UP0, 0x80, 0x0 ;  /* 0x000000000000781c */ /* 0x001fda0003f0f008 */
[----:B------:R-:W-:Y:S05]  /*1840*/  @!P0 BRA `(.L_x_15) ;  /* 0xfffffffc00f08947 */ /* 0x000fea000383ffff */
[----:B------:R-:W-:-:S13]  /*1850*/  LOP3.LUT P0, RZ, R16, 0xff, RZ, 0xc0, !PT ;  /* 0x000000ff10ff7812 */ /* 0x000fda000780c0ff */
[----:B------:R-:W-:Y:S05]  /*1860*/  @!P0 EXIT ;  /* 0x000000000000894d */ /* 0x000fea0003800000 */
[----:B------:R-:W0:Y:S01]  /*1870*/  S2UR UR6, SR_CgaCtaId ;  /* 0x00000000000679c3 */ /* 0x000e220000008800 */
[----:B------:R-:W-:Y:S01]  /*1880*/  SHF.R.S32.HI R11, RZ, 0x1f, R10 ;  /* 0x0000001fff0b7819 */ /* 0x000fe2000001140a */
[----:B------:R-:W-:Y:S01]  /*1890*/  UIADD3 UR7, UR15, -0x1, URZ ;  /* 0xffffffff0f077890 */ /* 0x000fe2000fffe03f */
[----:B------:R-:W-:Y:S01]  /*18a0*/  LOP3.LUT R86, R7, 0x1, RZ, 0xfc, !PT ;  /* 0x0000000107567812 */ /* 0x000fe200078efcff */
[----:B------:R-:W-:Y:S01]  /*18b0*/  UMOV UR12, 0x400 ;  /* 0x00000400000c7882 */ /* 0x000fe20000000000 */
[CC--:B------:R-:W-:Y:S01]  /*18c0*/  LEA.HI R15, R11.reuse, R10.reuse, RZ, 0x2 ;  /* 0x0000000a0b0f7211 */ /* 0x0c0fe200078f10ff */
[----:B------:R-:W-:Y:S01]  /*18d0*/  UISETP.LT.AND UP0, UPT, UR13, 0x1, UPT ;  /* 0x000000010d00788c */ /* 0x000fe2000bf01270 */
[----:B------:R-:W-:Y:S01]  /*18e0*/  LEA.HI R16, R11, R10, RZ, 0x5 ;  /* 0x0000000a0b107211 */ /* 0x000fe200078f28ff */
[----:B------:R-:W-:Y:S01]  /*18f0*/  USHF.L.U32 UR23, UR13, 0x1, URZ ;  /* 0x000000010d177899 */ /* 0x000fe2000800063f */
[--C-:B------:R-:W-:Y:S01]  /*1900*/  SHF.R.S32.HI R14, RZ, 0x2, R15.reuse ;  /* 0x00000002ff0e7819 */ /* 0x100fe2000001140f */
[----:B------:R-:W-:Y:S01]  /*1910*/  USEL UR14, UR13, 0x1, UP0 ;  /* 0x000000010d0e7887 */ /* 0x000fe20008000000 */
[----:B------:R-:W-:Y:S01]  /*1920*/  SHF.R.S32.HI R17, RZ, 0x1f, R15 ;  /* 0x0000001fff117819 */ /* 0x000fe2000001140f */
[----:B------:R-:W-:Y:S01]  /*1930*/  UISETP.NE.AND UP0, UPT, UR7, URZ, UPT ;  /* 0x0000003f0700728c */ /* 0x000fe2000bf05270 */
[----:B------:R-:W-:Y:S01]  /*1940*/  LOP3.LUT R11, R15, 0xfffffffc, RZ, 0xc0, !PT ;  /* 0xfffffffc0f0b7812 */ /* 0x000fe200078ec0ff */
[----:B------:R-:W-:Y:S01]  /*1950*/  UIADD3 UR14, -UR14, UR13, URZ ;  /* 0x0000000d0e0e7290 */ /* 0x000fe2000fffe13f */
[----:B------:R-:W-:Y:S01]  /*1960*/  LEA.HI R17, R17, R14, RZ, 0x3 ;  /* 0x0000000e11117211 */ /* 0x000fe200078f18ff */
[----:B------:R-:W-:-:S02]  /*1970*/  USEL UR9, URZ, 0x1, UP0 ;  /* 0x000000013f097887 */ /* 0x000fc40008000000 */
[----:B------:R-:W-:Y:S01]  /*1980*/  IMAD.IADD R18, R10, 0x1, -R11 ;  /* 0x000000010a127824 */ /* 0x000fe200078e0a0b */
[----:B------:R-:W-:-:S03]  /*1990*/  LOP3.LUT R17, R17, 0xfffffff8, RZ, 0xc0, !PT ;  /* 0xfffffff811117812 */ /* 0x000fc600078ec0ff */
[----:B------:R-:W-:Y:S01]  /*19a0*/  IMAD.U32 R87, RZ, RZ, UR9 ;  /* 0x00000009ff577e24 */ /* 0x000fe2000f8e00ff */
[----:B0-----:R-:W-:Y:S01]  /*19b0*/  ULEA UR12, UR6, UR12, 0x18 ;  /* 0x0000000c060c7291 */ /* 0x001fe2000f8ec03f */
[----:B------:R-:W-:Y:S01]  /*19c0*/  IMAD.IADD R14, R14, 0x1, -R17 ;  /* 0x000000010e0e7824 */ /* 0x000fe200078e0a11 */
[----:B------:R-:W-:Y:S01]  /*19d0*/  USHF.L.U32 UR6, UR7, 0x3, URZ ;  /* 0x0000000307067899 */ /* 0x000fe2000800063f */
[----:B------:R-:W-:Y:S01]  /*19e0*/  SHF.R.S32.HI R17, RZ, 0x5, R16 ;  /* 0x00000005ff117819 */ /* 0x000fe20000011410 */
[----:B------:R-:W-:Y:S02]  /*19f0*/  UIADD3 UR7, UR12, 0x480, URZ ;  /* 0x000004800c077890 */ /* 0x000fe4000fffe03f */
[----:B------:R-:W-:Y:S01]  /*1a00*/  ULOP3.LUT UR6, UR6, 0x8, URZ, 0xc0, !UPT ;  /* 0x0000000806067892 */ /* 0x000fe2000f8ec03f */
[--C-:B------:R-:W-:Y:S01]  /*1a10*/  SHF.R.S32.HI R15, RZ, 0x1f, R14.reuse ;  /* 0x0000001fff0f7819 */ /* 0x100fe2000001140e */
[----:B------:R-:W-:Y:S01]  /*1a20*/  UIADD3 UR8, UR12, 0x1c480, URZ ;  /* 0x0001c4800c087890 */ /* 0x000fe2000fffe03f */
[----:B------:R-:W-:Y:S01]  /*1a30*/  IMAD R19, R17, -0x10, -R14 ;  /* 0xfffffff011137824 */ /* 0x000fe200078e0a0e */
[----:B------:R-:W-:-:S02]  /*1a40*/  USHF.R.U32.HI UR7, URZ, 0x4, UR7 ;  /* 0x000000043f077899 */ /* 0x000fc40008011607 */
[----:B------:R-:W-:Y:S01]  /*1a50*/  USHF.R.U32.HI UR8, URZ, 0x4, UR8 ;  /* 0x000000043f087899 */ /* 0x000fe20008011608 */
[----:B------:R-:W-:Y:S01]  /*1a60*/  IMAD.WIDE R10, R17, 0x10, R14 ;  /* 0x00000010110a7825 */ /* 0x000fe200078e020e */
[----:B------:R-:W-:Y:S02]  /*1a70*/  ULOP3.LUT UR25, UR6, 0x8, URZ, 0x3c, !UPT ;  /* 0x0000000806197892 */ /* 0x000fe4000f8e3c3f */
[----:B------:R-:W-:Y:S02]  /*1a80*/  ULOP3.LUT UR16, UR6, 0x18, URZ, 0x3c, !UPT ;  /* 0x0000001806107892 */ /* 0x000fe4000f8e3c3f */
[----:B------:R-:W-:Y:S01]  /*1a90*/  UIADD3 UR24, UR12, 0x390, URZ ;  /* 0x000003900c187890 */ /* 0x000fe2000fffe03f */
[----:B------:R-:W-:Y:S01]  /*1aa0*/  ULDC UR6, c[0x0][0x284] ;  /* 0x0000a10000067ab9 */ /* 0x000fe20000000800 */
[----:B------:R-:W-:Y:S01]  /*1ab0*/  ULOP3.LUT UR7, UR7, 0x3fff, URZ, 0xc0, !UPT ;  /* 0x00003fff07077892 */ /* 0x000fe2000f8ec03f */
[----:B------:R-:W-:Y:S01]  /*1ac0*/  VIADD R19, R19, UR6 ;  /* 0x0000000613137c36 */ /* 0x000fe20008000000 */
[----:B------:R-:W-:-:S02]  /*1ad0*/  ULOP3.LUT UR8, UR8, 0x3fff, URZ, 0xc0, !UPT ;  /* 0x00003fff08087892 */ /* 0x000fc4000f8ec03f */
[----:B------:R-:W-:Y:S02]  /*1ae0*/  ULEA UR15, UR15, UR24, 0x3 ;  /* 0x000000180f0f7291 */ /* 0x000fe4000f8e183f */
[----:B------:R-:W-:Y:S02]  /*1af0*/  ULOP3.LUT UR17, UR7, 0x10000, URZ, 0xfc, !UPT ;  /* 0x0001000007117892 */ /* 0x000fe4000f8efc3f */
[----:B------:R-:W-:-:S12]  /*1b00*/  ULOP3.LUT UR18, UR8, 0x10000, URZ, 0xfc, !UPT ;  /* 0x0001000008127892 */ /* 0x000fd8000f8efc3f */
.L_x_106:
[----:B------:R-:W-:Y:S01]  /*1b10*/  SHF.L.U32 R14, R87, 0x1f, RZ ;  /* 0x0000001f570e7819 */ /* 0x000fe200000006ff */
[----:B------:R-:W0:Y:S01]  /*1b20*/  LDC R15, c[0x0][0x28c] ;  /* 0x0000a300ff0f7b82 */ /* 0x000e220000000800 */
[----:B------:R-:W-:Y:S01]  /*1b30*/  UMOV UR6, URZ ;  /* 0x0000003f00067c82 */ /* 0x000fe20008000000 */
[----:B------:R-:W-:Y:S01]  /*1b40*/  UMOV UR19, UR5 ;  /* 0x0000000500137c82 */ /* 0x000fe20008000000 */
[----:B-1----:R-:W1:Y:S01]  /*1b50*/  SYNCS.PHASECHK.TRANS64.TRYWAIT P0, [UR15+-0x8], R14 ;  /* 0xfffff80eff0075a7 */ /* 0x002e62000800014f */
[----:B0-----:R-:W-:Y:S01]  /*1b60*/  ISETP.GE.AND P1, PT, R15, 0x1, PT ;  /* 0x000000010f00780c */ /* 0x001fe20003f26270 */
[----:B-1234-:R-:W-:-:S12]  /*1b70*/  @!P0 BRA `(.L_x_16) ;  /* 0x0000006c00008947 */ /* 0x01efd80003800000 */
.L_x_180:
[----:B------:R-:W-:Y:S01]  /*1b80*/  UMOV UR7, URZ ;  /* 0x0000003f00077c82 */ /* 0x000fe20008000000 */
[----:B------:R-:W-:Y:S01]  /*1b90*/  UMOV UR8, URZ ;  /* 0x0000003f00087c82 */ /* 0x000fe20008000000 */
[----:B------:R-:W-:Y:S02]  /*1ba0*/  CS2R R22, SRZ ;  /* 0x0000000000167805 */ /* 0x000fe4000001ff00 */
[----:B------:R-:W-:Y:S02]  /*1bb0*/  CS2R R56, SRZ ;  /* 0x0000000000387805 */ /* 0x000fe4000001ff00 */
[----:B------:R-:W-:Y:S02]  /*1bc0*/  CS2R R58, SRZ ;  /* 0x00000000003a7805 */ /* 0x000fe4000001ff00 */
[----:B------:R-:W-:Y:S02]  /*1bd0*/  CS2R R60, SRZ ;  /* 0x00000000003c7805 */ /* 0x000fe4000001ff00 */
[----:B------:R-:W-:-:S02]  /*1be0*/  CS2R R62, SRZ ;  /* 0x00000000003e7805 */ /* 0x000fc4000001ff00 */
[----:B------:R-:W-:Y:S02]  /*1bf0*/  CS2R R64, SRZ ;  /* 0x0000000000407805 */ /* 0x000fe4000001ff00 */
        /* <DEDUP_REMOVED lines=9> */
[----:B------:R-:W-:Y:S01]  /*1c90*/  CS2R R84, SRZ ;  /* 0x0000000000547805 */ /* 0x000fe2000001ff00 */
[----:B------:R-:W-:Y:S01]  /*1ca0*/  IMAD.U32 R17, RZ, RZ, UR4 ;  /* 0x00000004ff117e24 */ /* 0x000fe2000f8e00ff */
        /* <DEDUP_REMOVED lines=15> */
[----:B------:R-:W-:Y:S01]  /*1da0*/  CS2R R54, SRZ ;  /* 0x0000000000367805 */ /* 0x000fe2000001ff00 */
[----:B------:R-:W-:Y:S06]  /*1db0*/  @!P1 BRA `(.L_x_17) ;  /* 0x0000000400449947 */ /* 0x000fec0003800000 */
[----:B------:R-:W-:-:S13]  /*1dc0*/  ISETP.NE.AND P1, PT, R86, 0x3, PT ;  /* 0x000000035600780c */ /* 0x000fda0003f25270 */
[----:B------:R-:W-:Y:S05]  /*1dd0*/  @!P1 BRA `(.L_x_18) ;  /* 0x0000000000049947 */ /* 0x000fea0003800000 */
[----:B------:R-:W-:Y:S01]  /*1de0*/  BPT.TRAP 0x1 ;  /* 0x000000040000795c */ /* 0x000fe20000300000 */
.L_x_18:
[----:B------:R-:W-:Y:S01]  /*1df0*/  ULEA UR6, UR5, UR12, 0x3 ;  /* 0x0000000c05067291 */ /* 0x000fe2000f8e183f */
[----:B0-----:R-:W-:-:S05]  /*1e00*/  IMAD.U32 R14, RZ, RZ, UR4 ;  /* 0x00000004ff0e7e24 */ /* 0x001fca000f8e00ff */
[----:B------:R-:W-:-:S04]  /*1e10*/  SHF.L.U32 R14, R14, 0x1f, RZ ;  /* 0x0000001f0e0e7819 */ /* 0x000fc800000006ff */
[----:B------:R0:W1:Y:S01]  /*1e20*/  SYNCS.PHASECHK.TRANS64.TRYWAIT P0, [UR6], R14 ;  /* 0x0000000eff0075a7 */ /* 0x0000620008000146 */
[----:B------:R-:W-:Y:S05]  /*1e30*/  @!P1 BRA `(.L_x_19) ;  /* 0x0000000000049947 */ /* 0x000fea0003800000 */
[----:B------:R-:W-:Y:S01]  /*1e40*/  BPT.TRAP 0x1 ;  /* 0x000000040000795c */ /* 0x000fe20000300000 */
.L_x_19:
[----:B-1----:R-:W-:Y:S05]  /*1e50*/  @P0 BRA `(.L_x_20) ;  /* 0x0000000000080947 */ /* 0x002fea0003800000 */
[----:B------:R-:W1:Y:S02]  /*1e60*/  SYNCS.PHASECHK.TRANS64.TRYWAIT P0, [UR6], R14 ;  /* 0x0000000eff0075a7 */ /* 0x000e640008000146 */
[----:B-1----:R-:W-:Y:S05]  /*1e70*/  @!P0 BRA `(.L_x_21) ;  /* 0x0000006800588947 */ /* 0x002fea0003800000 */
.L_x_20:
[----:B------:R-:W-:Y:S01]  /*1e80*/  ULDC UR7, c[0x0][0x50c] ;  /* 0x0001430000077ab9 */ /* 0x000fe20000000800 */
[----:B------:R-:W-:Y:S01]  /*1e90*/  ULEA UR8, UR5, UR17, 0x7 ;  /* 0x0000001105087291 */ /* 0x000fe2000f8e383f */
[----:B------:R-:W-:Y:S01]  /*1ea0*/  WARPGROUP.ARRIVE ;  /* 0x00000000000079c5 */ /* 0x000fe20000000000 */
[----:B------:R-:W-:Y:S01]  /*1eb0*/  UISETP.NE.AND UP0, UPT, UR7, 0x1, UPT ;  /* 0x000000010700788c */ /* 0x000fe2000bf05270 */
[----:B------:R-:W-:Y:S01]  /*1ec0*/  CS2R R22, SRZ ;  /* 0x0000000000167805 */ /* 0x000fe2000001ff00 */
[----:B------:R-:W-:Y:S01]  /*1ed0*/  ULEA UR10, UR5, UR18, 0x7 ;  /* 0x00000012050a7291 */ /* 0x000fe2000f8e383f */
[----:B------:R-:W-:Y:S01]  /*1ee0*/  CS2R R56, SRZ ;  /* 0x0000000000387805 */ /* 0x000fe2000001ff00 */
[----:B------:R-:W-:Y:S01]  /*1ef0*/  USEL UR7, URZ, 0x1, UP0 ;  /* 0x000000013f077887 */ /* 0x000fe20008000000 */
[----:B------:R-:W-:Y:S01]  /*1f00*/  CS2R R58, SRZ ;  /* 0x00000000003a7805 */ /* 0x000fe2000001ff00 */
[----:B------:R-:W-:Y:S01]  /*1f10*/  UMOV UR9, 0xc0000010 ;  /* 0xc000001000097882 */ /* 0x000fe20000000000 */
[----:B------:R-:W-:Y:S01]  /*1f20*/  UMOV UR11, 0xc0000010 ;  /* 0xc0000010000b7882 */ /* 0x000fe20000000000 */
[----:B------:R-:W-:Y:S01]  /*1f30*/  UMOV UR6, 0x1 ;  /* 0x0000000100067882 */ /* 0x000fe20000000000 */
[----:B------:R-:W-:-:S02]  /*1f40*/  CS2R R60, SRZ ;  /* 0x00000000003c7805 */ /* 0x000fc4000001ff00 */
[----:B------:R-:W-:Y:S01]  /*1f50*/  ISETP.NE.AND P0, PT, RZ, UR7, PT ;  /* 0x00000007ff007c0c */ /* 0x000fe2000bf05270 */
[----:B------:R-:W-:Y:S01]  /*1f60*/  QGMMA.64x64x32.F32.E4M3.E4M3 R24, gdesc[UR8], RZ, !UPT, gsb0 ;  /* 0x00e00000081879f3 */ /* 0x000fe2000c0008ff */
        /* <DEDUP_REMOVED lines=11> */
[----:B------:R-:W-:Y:S01]  /*2020*/  CS2R R84, SRZ ;  /* 0x0000000000547805 */ /* 0x000fe2000001ff00 */
[----:B------:R-:W-:Y:S06]  /*2030*/  @!P0 BRA `(.L_x_22) ;  /* 0x0000000000888947 */ /* 0x000fec0003800000 */
[----:B------:R-:W-:Y:S02]  /*2040*/  WARPGROUP.DEPBAR.LE gsb0, 0x0 ;  /* 0x00008000000079c5 */ /* 0x000fe40000010000 */
[----:B------:R-:W-:-:S01]  /*2050*/  FADD R85, RZ, R24 ;  /* 0x00000018ff557221 */ /* 0x000fc20000000000 */
[----:B------:R-:W-:Y:S01]  /*2060*/  FADD R84, RZ, R25 ;  /* 0x00000019ff547221 */ /* 0x000fe20000000000 */
        /* <DEDUP_REMOVED lines=30> */
[----:B------:R-:W-:-:S06]  /*2250*/  UMOV UR6, URZ ;  /* 0x0000003f00067c82 */ /* 0x000fcc0008000000 */
.L_x_22:
[----:B------:R-:W-:-:S04]  /*2260*/  UIADD3 UR19, UR5, 0x1, URZ ;  /* 0x0000000105137890 */ /* 0x000fc8000fffe03f */
[----:B------:R-:W-:-:S04]  /*2270*/  UISETP.NE.AND UP0, UPT, UR19, 0x38, UPT ;  /* 0x000000381300788c */ /* 0x000fc8000bf05270 */
[----:B------:R-:W-:Y:S02]  /*2280*/  USEL UR8, URZ, 0x1, UP0 ;  /* 0x000000013f087887 */ /* 0x000fe40008000000 */
[----:B------:R-:W-:Y:S02]  /*2290*/  USEL UR19, UR19, URZ, UP0 ;  /* 0x0000003f13137287 */ /* 0x000fe40008000000 */
[----:B------:R-:W-:-:S06]  /*22a0*/  ULOP3.LUT UR8, UR4, UR8, URZ, 0x3c, !UPT ;  /* 0x0000000804087292 */ /* 0x000fcc000f8e3c3f */
[----:B------:R-:W-:Y:S01]  /*22b0*/  IMAD.U32 R17, RZ, RZ, UR8 ;  /* 0x00000008ff117e24 */ /* 0x000fe2000f8e00ff */
[----:B------:R-:W-:-:S06]  /*22c0*/  UMOV UR8, 0x1 ;  /* 0x0000000100087882 */ /* 0x000fcc0000000000 */
.L_x_17:
[----:B------:R-:W-:-:S06]  /*22d0*/  UISETP.GE.AND UP0, UPT, UR14, 0x1, UPT ;  /* 0x000000010e00788c */ /* 0x000fcc000bf06270 */
[----:B------:R-:W-:-:S13]  /*22e0*/  PLOP3.LUT P0, PT, PT, PT, UP0, 0x80, 0x0 ;  /* 0x000000000000781c */ /* 0x000fda0003f0f008 */
[----:B------:R-:W-:Y:S05]  /*22f0*/  @!P0 BRA `(.L_x_23) ;  /* 0x0000000400508947 */ /* 0x000fea0003800000 */
[----:B01----:R-:W-:Y:S01]  /*2300*/  IMAD.U32 R14, RZ, RZ, UR14 ;  /* 0x0000000eff0e7e24 */ /* 0x003fe2000f8e00ff */
[----:B------:R-:W-:Y:S01]  /*2310*/  UMOV UR22, UR5 ;  /* 0x0000000500167c82 */ /* 0x000fe20008000000 */
[----:B------:R-:W-:-:S05]  /*2320*/  ULDC UR26, c[0x0][0x50c] ;  /* 0x00014300001a7ab9 */ /* 0x000fca0000000800 */
.L_x_31:
[----:B------:R-:W-:-:S13]  /*2330*/  ISETP.NE.AND P1, PT, R86, 0x3, PT ;  /* 0x000000035600780c */ /* 0x000fda0003f25270 */
[----:B01----:R-:W-:Y:S05]  /*2340*/  @!P1 BRA `(.L_x_24) ;  /* 0x0000000000049947 */ /* 0x003fea0003800000 */
[----:B------:R-:W-:Y:S01]  /*2350*/  BPT.TRAP 0x1 ;  /* 0x000000040000795c */ /* 0x000fe20000300000 */
.L_x_24:
[----:B------:R-:W-:Y:S01]  /*2360*/  ULEA UR9, UR19, UR12, 0x3 ;  /* 0x0000000c13097291 */ /* 0x000fe2000f8e183f */
[----:B------:R-:W-:-:S08]  /*2370*/  SHF.L.U32 R15, R17, 0x1f, RZ ;  /* 0x0000001f110f7819 */ /* 0x000fd000000006ff */
[----:B------:R0:W1:Y:S01]  /*2380*/  SYNCS.PHASECHK.TRANS64.TRYWAIT P0, [UR9], R15 ;  /* 0x0000000fff0075a7 */ /* 0x0000620008000149 */
[----:B------:R-:W-:Y:S05]  /*2390*/  @!P1 BRA `(.L_x_25) ;  /* 0x0000000000049947 */ /* 0x000fea0003800000 */
[----:B------:R-:W-:Y:S01]  /*23a0*/  BPT.TRAP 0x1 ;  /* 0x000000040000795c */ /* 0x000fe20000300000 */
.L_x_25:
[----:B-1----:R-:W-:Y:S05]  /*23b0*/  @P0 BRA `(.L_x_26) ;  /* 0x0000000000080947 */ /* 0x002fea0003800000 */
[----:B------:R-:W1:Y:S02]  /*23c0*/  SYNCS.PHASECHK.TRANS64.TRYWAIT P0, [UR9], R15 ;  /* 0x0000000fff0075a7 */ /* 0x000e640008000149 */
[----:B-1----:R-:W-:Y:S05]  /*23d0*/  @!P0 BRA `(.L_x_27) ;  /* 0x0000006400188947 */ /* 0x002fea0003800000 */
.L_x_26:
[----:B------:R-:W-:Y:S01]  /*23e0*/  UISETP.NE.AND UP0, UPT, UR7, URZ, UPT ;  /* 0x0000003f0700728c */ /* 0x000fe2000bf05270 */
[----:B------:R-:W-:Y:S01]  /*23f0*/  WARPGROUP.ARRIVE ;  /* 0x00000000000079c5 */ /* 0x000fe20000000000 */
[----:B------:R-:W-:Y:S02]  /*2400*/  ULEA UR10, UR19, UR18, 0x7 ;  /* 0x00000012130a7291 */ /* 0x000fe4000f8e383f */
[----:B------:R-:W-:Y:S01]  /*2410*/  USEL UR8, UR8, URZ, !UP0 ;  /* 0x0000003f08087287 */ /* 0x000fe2000c000000 */
[----:B------:R-:W-:Y:S01]  /*2420*/  UMOV UR9, 0xc0000010 ;  /* 0xc000001000097882 */ /* 0x000fe20000000000 */
[----:B------:R-:W-:Y:S02]  /*2430*/  UMOV UR11, 0xc0000010 ;  /* 0xc0000010000b7882 */ /* 0x000fe40000000000 */
[----:B------:R-:W-:Y:S02]  /*2440*/  UISETP.NE.U32.AND UP0, UPT, UR8, URZ, UPT ;  /* 0x0000003f0800728c */ /* 0x000fe4000bf05070 */
[----:B------:R-:W-:-:S02]  /*2450*/  ULEA UR8, UR19, UR17, 0x7 ;  /* 0x0000001113087291 */ /* 0x000fc4000f8e383f */
[----:B------:R-:W-:-:S07]  /*2460*/  UIADD3 UR6, UR6, 0x1, URZ ;  /* 0x0000000106067890 */ /* 0x000fce000fffe03f */
[----:B------:R-:W-:Y:S01]  /*2470*/  QGMMA.64x64x32.F32.E4M3.E4M3 R24, gdesc[UR8], R24, UP0, gsb0 ;  /* 0x00e00000081879f3 */ /* 0x000fe2000b800818 */
[----:B------:R-:W-:-:S04]  /*2480*/  UISETP.NE.AND UP0, UPT, UR6, UR26, UPT ;  /* 0x0000001a0600728c */ /* 0x000fc8000bf05270 */
[----:B------:R-:W-:-:S06]  /*2490*/  USEL UR7, URZ, 0x1, UP0 ;  /* 0x000000013f077887 */ /* 0x000fcc0008000000 */
[----:B------:R-:W-:Y:S01]  /*24a0*/  ISETP.NE.AND P0, PT, RZ, UR7, PT ;  /* 0x00000007ff007c0c */ /* 0x000fe2000bf05270 */
[----:B------:R-:W-:-:S12]  /*24b0*/  WARPGROUP.DEPBAR.LE gsb0, 0x1 ;  /* 0x00008000000079c5 */ /* 0x000fd80000010100 */
[----:B------:R-:W-:Y:S05]  /*24c0*/  @!P0 BRA `(.L_x_28) ;  /* 0x0000000000888947 */ /* 0x000fea0003800000 */
[----:B------:R-:W-:Y:S02]  /*24d0*/  WARPGROUP.DEPBAR.LE gsb0, 0x0 ;  /* 0x00008000000079c5 */ /* 0x000fe40000010000 */
[----:B------:R-:W-:-:S01]  /*24e0*/  FADD R85, R24, R85 ;  /* 0x0000005518557221 */ /* 0x000fc20000000000 */
[----:B------:R-:W-:Y:S01]  /*24f0*/  FADD R84, R25, R84 ;  /* 0x0000005419547221 */ /* 0x000fe20000000000 */
        /* <DEDUP_REMOVED lines=30> */
[----:B------:R-:W-:-:S06]  /*26e0*/  UMOV UR6, URZ ;  /* 0x0000003f00067c82 */ /* 0x000fcc0008000000 */
.L_x_28:
[----:B------:R-:W-:Y:S05]  /*26f0*/  @!P1 BRA `(.L_x_29) ;  /* 0x0000000000049947 */ /* 0x000fea0003800000 */
[----:B------:R-:W-:Y:S01]  /*2700*/  BPT.TRAP 0x1 ;  /* 0x000000040000795c */ /* 0x000fe20000300000 */
.L_x_29:
[----:B------:R-:W-:Y:S01]  /*2710*/  ULEA UR8, UR22, UR12, 0x3 ;  /* 0x0000000c16087291 */ /* 0x000fe2000f8e183f */
[----:B------:R-:W-:-:S03]  /*2720*/  ISETP.GT.U32.AND P0, PT, R7, 0x1, PT ;  /* 0x000000010700780c */ /* 0x000fc60003f04070 */
[----:B------:R-:W-:-:S04]  /*2730*/  UIADD3 UR8, UR8, 0x1c0, URZ ;  /* 0x000001c008087890 */ /* 0x000fc8000fffe03f */
[----:B------:R-:W-:-:S09]  /*2740*/  UPRMT UR8, URZ, 0x654, UR8 ;  /* 0x000006543f087896 */ /* 0x000fd20008000008 */
[----:B------:R-:W-:Y:S01]  /*2750*/  SYNCS.ARRIVE.TRANS64.RED.A1T0 RZ, [UR8], RZ ;  /* 0x000000ffffff79a7 */ /* 0x000fe20008100408 */
[----:B------:R-:W-:Y:S05]  /*2760*/  @P0 BRA `(.L_x_30) ;  /* 0x0000000000040947 */ /* 0x000fea0003800000 */
[----:B------:R-:W-:Y:S01]  /*2770*/  BPT.TRAP 0x1 ;  /* 0x000000040000795c */ /* 0x000fe20000300000 */
.L_x_30:
[----:B------:R-:W-:Y:S01]  /*2780*/  UIADD3 UR19, UR19, 0x1, URZ ;  /* 0x0000000113137890 */ /* 0x000fe2000fffe03f */
[C---:B------:R-:W-:Y:S01]  /*2790*/  ISETP.GT.AND P0, PT, R14.reuse, 0x1, PT ;  /* 0x000000010e00780c */ /* 0x040fe20003f04270 */
[----:B------:R-:W-:Y:S01]  /*27a0*/  UIADD3 UR22, UR22, 0x1, URZ ;  /* 0x0000000116167890 */ /* 0x000fe2000fffe03f */
[----:B------:R-:W-:Y:S01]  /*27b0*/  VIADD R14, R14, 0xffffffff ;  /* 0xffffffff0e0e7836 */ /* 0x000fe20000000000 */
[----:B------:R-:W-:Y:S02]  /*27c0*/  UISETP.NE.AND UP0, UPT, UR19, 0x38, UPT ;  /* 0x000000381300788c */ /* 0x000fe4000bf05270 */
[----:B------:R-:W-:Y:S02]  /*27d0*/  UISETP.NE.AND UP1, UPT, UR22, 0x38, UPT ;  /* 0x000000381600788c */ /* 0x000fe4000bf25270 */
[----:B------:R-:W-:Y:S02]  /*27e0*/  USEL UR8, URZ, 0x1, UP0 ;  /* 0x000000013f087887 */ /* 0x000fe40008000000 */
[----:B------:R-:W-:-:S02]  /*27f0*/  USEL UR19, UR19, URZ, UP0 ;  /* 0x0000003f13137287 */ /* 0x000fc40008000000 */
[----:B------:R-:W-:Y:S02]  /*2800*/  USEL UR22, UR22, URZ, UP1 ;  /* 0x0000003f16167287 */ /* 0x000fe40008800000 */
[----:B------:R-:W-:Y:S01]  /*2810*/  LOP3.LUT R17, R17, UR8, RZ, 0x3c, !PT ;  /* 0x0000000811117c12 */ /* 0x000fe2000f8e3cff */
[----:B------:R-:W-:Y:S01]  /*2820*/  UMOV UR8, 0x1 ;  /* 0x0000000100087882 */ /* 0x000fe20000000000 */
[----:B------:R-:W-:Y:S08]  /*2830*/  @P0 BRA `(.L_x_31) ;  /* 0xfffffff800bc0947 */ /* 0x000ff0000383ffff */
.L_x_23:
[----:B------:R-:W-:Y:S01]  /*2840*/  UISETP.NE.AND UP0, UPT, UR6, URZ, UPT ;  /* 0x0000003f0600728c */ /* 0x000fe2000bf05270 */
[----:B01----:R-:W0:Y:S01]  /*2850*/  LDC R14, c[0x0][0x28c] ;  /* 0x0000a300ff0e7b82 */ /* 0x003e220000000800 */
[----:B------:R-:W-:Y:S02]  /*2860*/  IMAD.U32 R15, RZ, RZ, UR25 ;  /* 0x00000019ff0f7e24 */ /* 0x000fe4000f8e00ff */
[----:B------:R-:W-:-:S06]  /*2870*/  USEL UR6, URZ, 0x1, !UP0 ;  /* 0x000000013f067887 */ /* 0x000fcc000c000000 */
[----:B------:R-:W-:-:S13]  /*2880*/  ISETP.NE.AND P0, PT, RZ, UR6, PT ;  /* 0x00000006ff007c0c */ /* 0x000fda000bf05270 */
[----:B------:R-:W-:Y:S05]  /*2890*/  @!P0 BRA `(.L_x_32) ;  /* 0x0000000000848947 */ /* 0x000fea0003800000 */
[----:B------:R-:W-:Y:S02]  /*28a0*/  WARPGROUP.DEPBAR.LE gsb0, 0x0 ;  /* 0x00008000000079c5 */ /* 0x000fe40000010000 */
[----:B------:R-:W-:Y:S01]  /*28b0*/  FADD R85, R24, R85 ;  /* 0x0000005518557221 */ /* 0x000fe20000000000 */
        /* <DEDUP_REMOVED lines=30> */
[----:B------:R-:W-:-:S07]  /*2aa0*/  FADD R22, R22, R55 ;  /* 0x0000003716167221 */ /* 0x000fce0000000000 */
.L_x_32:
[----:B0-----:R-:W-:Y:S01]  /*2ab0*/  ISETP.GE.AND P0, PT, R14, 0x1, PT ;  /* 0x000000010e00780c */ /* 0x001fe20003f06270 */
[----:B------:R0:W-:Y:S01]  /*2ac0*/  SYNCS.ARRIVE.TRANS64.A1T0 RZ, [R15+UR24], RZ ;  /* 0x000000ff0fff79a7 */ /* 0x0001e20008100018 */
[----:B------:R-:W-:-:S11]  /*2ad0*/  WARPGROUP.DEPBAR.LE gsb0, 0x0 ;  /* 0x00008000000079c5 */ /* 0x000fd60000010000 */
[----:B------:R-:W-:Y:S05]  /*2ae0*/  @!P0 BRA `(.L_x_33) ;  /* 0x0000000000388947 */ /* 0x000fea0003800000 */
[----:B------:R-:W-:-:S13]  /*2af0*/  ISETP.NE.AND P0, PT, R86, 0x3, PT ;  /* 0x000000035600780c */ /* 0x000fda0003f05270 */
[----:B------:R-:W-:Y:S05]  /*2b00*/  @!P0 BRA `(.L_x_34) ;  /* 0x0000000000048947 */ /* 0x000fea0003800000 */
[----:B------:R-:W-:Y:S01]  /*2b10*/  BPT.TRAP 0x1 ;  /* 0x000000040000795c */ /* 0x000fe20000300000 */
.L_x_34:
[----:B------:R-:W-:Y:S01]  /*2b20*/  UIADD3 UR8, UR14, UR5, URZ ;  /* 0x000000050e087290 */ /* 0x000fe2000fffe03f */
[----:B------:R-:W-:-:S03]  /*2b30*/  ISETP.GT.U32.AND P0, PT, R7, 0x1, PT ;  /* 0x000000010700780c */ /* 0x000fc60003f04070 */
[----:B------:R-:W-:-:S04]  /*2b40*/  USHF.R.U32.HI UR6, URZ, 0x3, UR8 ;  /* 0x000000033f067899 */ /* 0x000fc80008011608 */
[----:B------:R-:W-:-:S04]  /*2b50*/  UIMAD.WIDE.U32 UR6, UR6, 0x24924925, URZ ;  /* 0x24924925060678a5 */ /* 0x000fc8000f8e003f */
[----:B------:R-:W-:-:S04]  /*2b60*/  UIMAD UR6, UR7, -0x38, UR8 ;  /* 0xffffffc8070678a4 */ /* 0x000fc8000f8e0208 */
[----:B------:R-:W-:-:S04]  /*2b70*/  ULEA UR6, UR6, UR12, 0x3 ;  /* 0x0000000c06067291 */ /* 0x000fc8000f8e183f */
[----:B------:R-:W-:-:S04]  /*2b80*/  UIADD3 UR6, UR6, 0x1c0, URZ ;  /* 0x000001c006067890 */ /* 0x000fc8000fffe03f */
[----:B------:R-:W-:-:S09]  /*2b90*/  UPRMT UR6, URZ, 0x654, UR6 ;  /* 0x000006543f067896 */ /* 0x000fd20008000006 */
[----:B------:R-:W-:Y:S01]  /*2ba0*/  SYNCS.ARRIVE.TRANS64.RED.A1T0 RZ, [UR6], RZ ;  /* 0x000000ffffff79a7 */ /* 0x000fe20008100406 */
[----:B------:R-:W-:Y:S05]  /*2bb0*/  @P0 BRA `(.L_x_33) ;  /* 0x0000000000040947 */ /* 0x000fea0003800000 */
[----:B------:R-:W-:Y:S01]  /*2bc0*/  BPT.TRAP 0x1 ;  /* 0x000000040000795c */ /* 0x000fe20000300000 */
.L_x_33:
[----:B------:R-:W-:Y:S01]  /*2bd0*/  SHF.L.U32 R14, R87, 0x1f, RZ ;  /* 0x0000001f570e7819 */ /* 0x000fe200000006ff */
[----:B------:R-:W-:Y:S01]  /*2be0*/  UIADD3 UR5, UR23, UR5, URZ ;  /* 0x0000000517057290 */ /* 0x000fe2000fffe03f */
[----:B------:R-:W1:Y:S01]  /*2bf0*/  LDC R29, c[0x0][0x288] ;  /* 0x0000a200ff1d7b82 */ /* 0x000e620000000800 */
[----:B------:R-:W-:Y:S01]  /*2c00*/  UISETP.GE.U32.AND UP1, UPT, UR23, 0x38, UPT ;  /* 0x000000381700788c */ /* 0x000fe2000bf26070 */
[----:B------:R-:W-:Y:S01]  /*2c10*/  IMAD.SHL.U32 R20, R18, 0x2, RZ ;  /* 0x0000000212147824 */ /* 0x000fe200078e00ff */
[----:B------:R-:W-:Y:S02]  /*2c20*/  UISETP.GT.U32.AND UP0, UPT, UR5, 0x37, UPT ;  /* 0x000000370500788c */ /* 0x000fe4000bf04070 */
[----:B------:R-:W-:Y:S02]  /*2c30*/  USHF.R.U32.HI UR6, URZ, 0x3, UR5 ;  /* 0x000000033f067899 */ /* 0x000fe40008011605 */
[----:B------:R-:W-:Y:S01]  /*2c40*/  UISETP.LT.U32.AND UP0, UPT, UR23, 0x38, UP0 ;  /* 0x000000381700788c */ /* 0x000fe20008701070 */
[----:B------:R-:W2:Y:S01]  /*2c50*/  SYNCS.PHASECHK.TRANS64.TRYWAIT P0, [UR15+0x8], R14 ;  /* 0x0000080eff0075a7 */ /* 0x000ea2000800014f */
[----:B------:R-:W-:Y:S01]  /*2c60*/  UIMAD.WIDE.U32 UR6, UR6, 0x24924925, URZ ;  /* 0x24924925060678a5 */ /* 0x000fe2000f8e003f */
[----:B------:R-:W-:Y:S01]  /*2c70*/  SHF.R.S32.HI R21, RZ, 0x1f, R20 ;  /* 0x0000001fff157819 */ /* 0x000fe20000011414 */
[----:B------:R-:W-:-:S02]  /*2c80*/  USEL UR8, URZ, 0x1, !UP0 ;  /* 0x000000013f087887 */ /* 0x000fc4000c000000 */
[----:B------:R-:W-:Y:S02]  /*2c90*/  UIMAD UR5, UR7, -0x38, UR5 ;  /* 0xffffffc8070578a4 */ /* 0x000fe4000f8e0205 */
[----:B------:R-:W-:-:S04]  /*2ca0*/  ULOP3.LUT UR4, UR4, UR8, URZ, 0x3c, !UPT ;  /* 0x0000000804047292 */ /* 0x000fc8000f8e3c3f */
[----:B------:R-:W-:Y:S01]  /*2cb0*/  @UP1 ULOP3.LUT UR4, UR4, 0x1, UR7, 0x78, !UPT ;  /* 0x0000000104041892 */ /* 0x000fe2000f8e7807 */
[----:B-12---:R-:W-:Y:S11]  /*2cc0*/  @!P0 BRA `(.L_x_35) ;  /* 0x0000005800f48947 */ /* 0x006ff60003800000 */
.L_x_181:
[----:B------:R-:W-:Y:S01]  /*2cd0*/  IMAD.SHL.U32 R31, R4, 0x40, RZ ;  /* 0x00000040041f7824 */ /* 0x000fe200078e00ff */
[----:B------:R-:W-:Y:S01]  /*2ce0*/  ULDC UR8, c[0x0][0x284] ;  /* 0x0000a10000087ab9 */ /* 0x000fe20000000800 */
[----:B------:R-:W-:Y:S01]  /*2cf0*/  IMAD.SHL.U32 R4, R6, 0x40, RZ ;  /* 0x0000004006047824 */ /* 0x000fe200078e00ff */
[----:B------:R-:W-:Y:S01]  /*2d00*/  SHF.R.S32.HI R30, RZ, 0x1f, R5 ;  /* 0x0000001fff1e7819 */ /* 0x000fe20000011405 */
[----:B------:R-:W-:Y:S01]  /*2d10*/  ULDC.64 UR6, c[0x0][0x5d0] ;  /* 0x0001740000067ab9 */ /* 0x000fe20000000a00 */
[----:B------:R-:W-:Y:S01]  /*2d20*/  SHF.R.S32.HI R28, RZ, 0x1f, R31 ;  /* 0x0000001fff1c7819 */ /* 0x000fe2000001141f */
[----:B0-----:R-:W-:Y:S01]  /*2d30*/  IMAD.WIDE.U32 R14, R5, UR6, R20 ;  /* 0x00000006050e7c25 */ /* 0x001fe2000f8e0014 */
[----:B------:R-:W-:-:S03]  /*2d40*/  ISETP.GE.AND P0, PT, R4, UR8, PT ;  /* 0x0000000804007c0c */ /* 0x000fc6000bf06270 */
[----:B------:R-:W-:Y:S01]  /*2d50*/  IMAD R16, R30, UR6, RZ ;  /* 0x000000061e107c24 */ /* 0x000fe2000f8e02ff */
[C---:B------:R-:W-:Y:S02]  /*2d60*/  ISETP.GE.OR P0, PT, R31.reuse, R29, P0 ;  /* 0x0000001d1f00720c */ /* 0x040fe40000706670 */
[----:B------:R-:W-:Y:S01]  /*2d70*/  IADD3 R14, P1, R31, R14, RZ ;  /* 0x0000000e1f0e7210 */ /* 0x000fe20007f3e0ff */
[----:B------:R-:W-:-:S05]  /*2d80*/  IMAD R17, R5, UR7, R16 ;  /* 0x0000000705117c24 */ /* 0x000fca000f8e0210 */
[----:B------:R-:W-:-:S05]  /*2d90*/  IADD3.X R15, R28, R15, R17, P1, !PT ;  /* 0x0000000f1c0f7210 */ /* 0x000fca0000ffe411 */
[----:B------:R-:W-:Y:S05]  /*2da0*/  @P0 BRA `(.L_x_36) ;  /* 0x0000002400a80947 */ /* 0x000fea0003800000 */
[----:B------:R-:W0:Y:S01]  /*2db0*/  LDC.64 R24, c[0x0][0x5c8] ;  /* 0x00017200ff187b82 */ /* 0x000e220000000a00 */
[----:B------:R-:W-:Y:S01]  /*2dc0*/  IMAD.WIDE R26, R6, 0x40, R10 ;  /* 0x00000040061a7825 */ /* 0x000fe200078e020a */
[----:B------:R-:W-:Y:S01]  /*2dd0*/  ULDC.64 UR6, c[0x0][0x5c0] ;  /* 0x0001700000067ab9 */ /* 0x000fe20000000a00 */
[----:B------:R-:W-:Y:S02]  /*2de0*/  BSSY B0, `(.L_x_36) ;  /* 0x0000266000007945 */ /* 0x000fe40003800000 */
[-C--:B0-----:R-:W-:Y:S02]  /*2df0*/  IMAD R6, R27, R24.reuse, RZ ;  /* 0x000000181b067224 */ /* 0x081fe400078e02ff */
[----:B------:R-:W-:-:S04]  /*2e00*/  IMAD.WIDE.U32 R14, R26, R24, R14 ;  /* 0x000000181a0e7225 */ /* 0x000fc800078e000e */
[----:B------:R-:W-:Y:S01]  /*2e10*/  IMAD R17, R26, R25, R6 ;  /* 0x000000191a117224 */ /* 0x000fe200078e0206 */
[----:B------:R-:W-:Y:S02]  /*2e20*/  LEA R16, P0, R24, R14, 0x3 ;  /* 0x0000000e18107211 */ /* 0x000fe400078018ff */
[----:B------:R-:W-:Y:S01]  /*2e30*/  IADD3 R14, P1, R14, UR6, RZ ;  /* 0x000000060e0e7c10 */ /* 0x000fe2000ff3e0ff */
[----:B------:R-:W-:Y:S01]  /*2e40*/  IMAD.IADD R17, R15, 0x1, R17 ;  /* 0x000000010f117824 */ /* 0x000fe200078e0211 */
[----:B------:R-:W-:-:S04]  /*2e50*/  IADD3 R16, P2, R16, UR6, RZ ;  /* 0x0000000610107c10 */ /* 0x000fc8000ff5e0ff */
[----:B------:R-:W-:Y:S01]  /*2e60*/  LEA.HI.X R6, R24, R17, R25, 0x3, P0 ;  /* 0x0000001118067211 */ /* 0x000fe200000f1c19 */
[----:B------:R-:W-:Y:S01]  /*2e70*/  IMAD R24, R18, -0x2, R29 ;  /* 0xfffffffe12187824 */ /* 0x000fe200078e021d */
[----:B-----5:R-:W-:Y:S02]  /*2e80*/  FSETP.NEU.AND P0, PT, R13, RZ, PT ;  /* 0x000000ff0d00720b */ /* 0x020fe40003f0d000 */
[----:B------:R-:W-:Y:S01]  /*2e90*/  IADD3.X R15, R17, UR7, RZ, P1, !PT ;  /* 0x00000007110f7c10 */ /* 0x000fe20008ffe4ff */
[----:B------:R-:W-:Y:S01]  /*2ea0*/  IMAD.IADD R24, R24, 0x1, -R31 ;  /* 0x0000000118187824 */ /* 0x000fe200078e0a1f */
[----:B------:R-:W-:Y:S01]  /*2eb0*/  IADD3.X R17, R6, UR7, RZ, P2, !PT ;  /* 0x0000000706117c10 */ /* 0x000fe200097fe4ff */
[----:B------:R-:W-:-:S08]  /*2ec0*/  IMAD.IADD R6, R19, 0x1, -R4 ;  /* 0x0000000113067824 */ /* 0x000fd000078e0a04 */
[----:B------:R-:W-:Y:S05]  /*2ed0*/  @!P0 BRA `(.L_x_37) ;  /* 0x0000001c00188947 */ /* 0x000fea0003800000 */
[----:B------:R-:W-:Y:S01]  /*2ee0*/  ULDC.64 UR6, c[0x0][0x5b8] ;  /* 0x00016e0000067ab9 */ /* 0x000fe20000000a00 */
[----:B------:R-:W-:Y:S01]  /*2ef0*/  ULDC.64 UR8, c[0x0][0x5a8] ;  /* 0x00016a0000087ab9 */ /* 0x000fe20000000a00 */
[----:B------:R-:W-:Y:S01]  /*2f00*/  IMAD.WIDE.U32 R20, R5, UR6, R20 ;  /* 0x0000000605147c25 */ /* 0x000fe2000f8e0014 */
[----:B------:R-:W-:Y:S03]  /*2f10*/  BSSY B1, `(.L_x_38) ;  /* 0x0000010000017945 */ /* 0x000fe60003800000 */
[----:B------:R-:W-:Y:S01]  /*2f20*/  IMAD R4, R30, UR6, RZ ;  /* 0x000000061e047c24 */ /* 0x000fe2000f8e02ff */
[----:B------:R-:W-:-:S03]  /*2f30*/  IADD3 R20, P0, R31, R20, RZ ;  /* 0x000000141f147210 */ /* 0x000fc60007f1e0ff */
[----:B------:R-:W-:Y:S01]  /*2f40*/  IMAD R5, R5, UR7, R4 ;  /* 0x0000000705057c24 */ /* 0x000fe2000f8e0204 */
[----:B------:R-:W-:Y:S02]  /*2f50*/  ULDC.64 UR6, c[0x0][0x5b0] ;  /* 0x00016c0000067ab9 */ /* 0x000fe40000000a00 */
[----:B------:R-:W-:Y:S02]  /*2f60*/  IMAD R25, R27, UR6, RZ ;  /* 0x000000061b197c24 */ /* 0x000fe4000f8e02ff */
[----:B------:R-:W-:Y:S02]  /*2f70*/  IADD3.X R21, R28, R21, R5, P0, !PT ;  /* 0x000000151c157210 */ /* 0x000fe400007fe405 */
[----:B------:R-:W-:Y:S01]  /*2f80*/  ISETP.GE.AND P0, PT, R24, 0x1, PT ;  /* 0x000000011800780c */ /* 0x000fe20003f06270 */
[C---:B------:R-:W-:Y:S02]  /*2f90*/  IMAD R25, R26.reuse, UR7, R25 ;  /* 0x000000071a197c24 */ /* 0x040fe4000f8e0219 */
[----:B------:R-:W-:Y:S01]  /*2fa0*/  IMAD.WIDE.U32 R4, R26, UR6, R20 ;  /* 0x000000061a047c25 */ /* 0x000fe2000f8e0014 */
[----:B------:R-:W-:-:S02]  /*2fb0*/  ISETP.LT.OR P3, PT, R6, 0x1, !P0 ;  /* 0x000000010600780c */ /* 0x000fc40004761670 */
[----:B------:R-:W-:-:S04]  /*2fc0*/  IADD3 R4, P1, R4, UR8, RZ ;  /* 0x0000000804047c10 */ /* 0x000fc8000ff3e0ff */
[--C-:B------:R-:W-:Y:S02]  /*2fd0*/  IADD3.X R5, R5, UR9, R25.reuse, P1, !PT ;  /* 0x0000000905057c10 */ /* 0x100fe40008ffe419 */
[----:B------:R-:W-:-:S05]  /*2fe0*/  PRMT R25, RZ, 0x7610, R25 ;  /* 0x00007610ff197816 */ /* 0x000fca0000000019 */
[----:B------:R-:W-:Y:S05]  /*2ff0*/  @P3 BRA `(.L_x_39) ;  /* 0x0000000000043947 */ /* 0x000fea0003800000 */
[----:B------:R0:W5:Y:S02]  /*3000*/  LDG.E.U8 R25, desc[UR20][R4.64] ;  /* 0x0000001404197981 */ /* 0x000164000c1e1100 */
.L_x_39:
[----:B------:R-:W-:Y:S05]  /*3010*/  BSYNC B1 ;  /* 0x0000000000017941 */ /* 0x000fea0003800000 */
.L_x_38:
[----:B-----5:R-:W-:Y:S01]  /*3020*/  LOP3.LUT R25, R25, 0xff, RZ, 0xc0, !PT ;  /* 0x000000ff19197812 */ /* 0x020fe200078ec0ff */
[----:B------:R-:W-:Y:S01]  /*3030*/  BSSY B1, `(.L_x_40) ;  /* 0x000000c000017945 */ /* 0x000fe20003800000 */
[----:B------:R-:W-:Y:S02]  /*3040*/  ISETP.GE.AND P1, PT, R24, 0x2, PT ;  /* 0x000000021800780c */ /* 0x000fe40003f26270 */
[----:B------:R-:W-:Y:S02]  /*3050*/  F2FP.F16.E4M3.UNPACK_B R25, R25 ;  /* 0x00000019ff19723e */ /* 0x000fe400020006ff */
[----:B------:R-:W-:-:S03]  /*3060*/  ISETP.LT.OR P2, PT, R6, 0x1, !P1 ;  /* 0x000000010600780c */ /* 0x000fc60004f41670 */
[----:B------:R-:W-:Y:S01]  /*3070*/  HADD2.F32 R28, -RZ, R25.H0_H0 ;  /* 0x20000019ff1c7230 */ /* 0x000fe20000004100 */
[----:B------:R-:W-:-:S04]  /*3080*/  PRMT R25, RZ, 0x7610, R25 ;  /* 0x00007610ff197816 */ /* 0x000fc80000000019 */
[----:B------:R-:W-:-:S04]  /*3090*/  FMUL R28, R28, R13 ;  /* 0x0000000d1c1c7220 */ /* 0x000fc80000400000 */
[----:B------:R-:W-:-:S05]  /*30a0*/  FFMA R28, R85, R12, R28 ;  /* 0x0000000c551c7223 */ /* 0x000fca000000001c */
[----:B------:R-:W-:-:S05]  /*30b0*/  F2FP.SATFINITE.E4M3.F32.PACK_AB_MERGE_C R29, RZ, R28, RZ ;  /* 0x0000001cff1d723e */ /* 0x000fca00048070ff */
[----:B------:R1:W-:Y:S01]  /*30c0*/  @!P3 STG.E.U8 desc[UR20][R14.64], R29 ;  /* 0x0000001d0e00b986 */ /* 0x0003e2000c101114 */
[----:B------:R-:W-:Y:S05]  /*30d0*/  @P2 BRA `(.L_x_41) ;  /* 0x0000000000042947 */ /* 0x000fea0003800000 */
[----:B------:R2:W5:Y:S02]  /*30e0*/  LDG.E.U8 R25, desc[UR20][R4.64+0x1] ;  /* 0x0000011404197981 */ /* 0x000564000c1e1100 */
.L_x_41:
[----:B------:R-:W-:Y:S05]  /*30f0*/  BSYNC B1 ;  /* 0x0000000000017941 */ /* 0x000fea0003800000 */
.L_x_40:
[----:B-----5:R-:W-:Y:S01]  /*3100*/  LOP3.LUT R25, R25, 0xff, RZ, 0xc0, !PT ;  /* 0x000000ff19197812 */ /* 0x020fe200078ec0ff */
[----:B------:R-:W-:Y:S01]  /*3110*/  BSSY B1, `(.L_x_42) ;  /* 0x0000012000017945 */ /* 0x000fe20003800000 */
[----:B-1----:R-:W-:Y:S02]  /*3120*/  IADD3 R29, P3, R26, 0x8, RZ ;  /* 0x000000081a1d7810 */ /* 0x002fe40007f7e0ff */
[----:B------:R-:W-:Y:S02]  /*3130*/  F2FP.F16.E4M3.UNPACK_B R25, R25 ;  /* 0x00000019ff19723e */ /* 0x000fe400020006ff */
[----:B------:R-:W-:Y:S01]  /*3140*/  ISETP.LT.OR P0, PT, R6, 0x9, !P0 ;  /* 0x000000090600780c */ /* 0x000fe20004701670 */
[----:B------:R-:W-:Y:S02]  /*3150*/  IMAD.X R27, RZ, RZ, R27, P3 ;  /* 0x000000ffff1b7224 */ /* 0x000fe400018e061b */
[----:B------:R-:W-:Y:S02]  /*3160*/  HADD2.F32 R26, -RZ, R25.H0_H0 ;  /* 0x20000019ff1a7230 */ /* 0x000fe40000004100 */
[----:B------:R-:W-:-:S04]  /*3170*/  IMAD.WIDE.U32 R20, R29, UR6, R20 ;  /* 0x000000061d147c25 */ /* 0x000fc8000f8e0014 */
[----:B------:R-:W-:Y:S01]  /*3180*/  FMUL R25, R26, R13 ;  /* 0x0000000d1a197220 */ /* 0x000fe20000400000 */
[----:B------:R-:W-:Y:S01]  /*3190*/  IMAD R26, R27, UR6, RZ ;  /* 0x000000061b1a7c24 */ /* 0x000fe2000f8e02ff */
[----:B------:R-:W-:Y:S02]  /*31a0*/  IADD3 R20, P3, R20, UR8, RZ ;  /* 0x0000000814147c10 */ /* 0x000fe4000ff7e0ff */
[----:B------:R-:W-:Y:S01]  /*31b0*/  FFMA R25, R84, R12, R25 ;  /* 0x0000000c54197223 */ /* 0x000fe20000000019 */
[----:B------:R-:W-:-:S04]  /*31c0*/  IMAD R29, R29, UR7, R26 ;  /* 0x000000071d1d7c24 */ /* 0x000fc8000f8e021a */
[----:B------:R-:W-:Y:S02]  /*31d0*/  F2FP.SATFINITE.E4M3.F32.PACK_AB_MERGE_C R27, RZ, R25, RZ ;  /* 0x00000019ff1b723e */ /* 0x000fe400048070ff */
[----:B------:R-:W-:Y:S02]  /*31e0*/  IADD3.X R21, R21, UR9, R29, P3, !PT ;  /* 0x0000000915157c10 */ /* 0x000fe40009ffe41d */
[----:B------:R-:W-:Y:S01]  /*31f0*/  PRMT R25, RZ, 0x7610, R25 ;  /* 0x00007610ff197816 */ /* 0x000fe20000000019 */
[----:B------:R1:W-:Y:S01]  /*3200*/  @!P2 STG.E.U8 desc[UR20][R14.64+0x1], R27 ;  /* 0x0000011b0e00a986 */ /* 0x0003e2000c101114 */
[----:B------:R-:W-:Y:S05]  /*3210*/  @P0 BRA `(.L_x_43) ;  /* 0x0000000000040947 */ /* 0x000fea0003800000 */
[----:B------:R3:W5:Y:S02]  /*3220*/  LDG.E.U8 R25, desc[UR20][R20.64] ;  /* 0x0000001414197981 */ /* 0x000764000c1e1100 */
.L_x_43:
[----:B------:R-:W-:Y:S05]  /*3230*/  BSYNC B1 ;  /* 0x0000000000017941 */ /* 0x000fea0003800000 */
.L_x_42:
[----:B-----5:R-:W-:Y:S01]  /*3240*/  LOP3.LUT R25, R25, 0xff, RZ, 0xc0, !PT ;  /* 0x000000ff19197812 */ /* 0x020fe200078ec0ff */
[----:B------:R-:W-:Y:S01]  /*3250*/  BSSY B1, `(.L_x_44) ;  /* 0x000000b000017945 */ /* 0x000fe20003800000 */
[----:B------:R-:W-:Y:S02]  /*3260*/  ISETP.LT.OR P1, PT, R6, 0x9, !P1 ;  /* 0x000000090600780c */ /* 0x000fe40004f21670 */
[----:B------:R-:W-:-:S05]  /*3270*/  F2FP.F16.E4M3.UNPACK_B R25, R25 ;  /* 0x00000019ff19723e */ /* 0x000fca00020006ff */
[----:B------:R-:W-:Y:S01]  /*3280*/  HADD2.F32 R26, -RZ, R25.H0_H0 ;  /* 0x20000019ff1a7230 */ /* 0x000fe20000004100 */
[----:B------:R-:W-:-:S04]  /*3290*/  PRMT R25, RZ, 0x7610, R25 ;  /* 0x00007610ff197816 */ /* 0x000fc80000000019 */
[----:B------:R-:W-:-:S04]  /*32a0*/  FMUL R26, R26, R13 ;  /* 0x0000000d1a1a7220 */ /* 0x000fc80000400000 */
[----:B------:R-:W-:-:S05]  /*32b0*/  FFMA R26, R83, R12, R26 ;  /* 0x0000000c531a7223 */ /* 0x000fca000000001a */
[----:B-1----:R-:W-:-:S05]  /*32c0*/  F2FP.SATFINITE.E4M3.F32.PACK_AB_MERGE_C R27, RZ, R26, RZ ;  /* 0x0000001aff1b723e */ /* 0x002fca00048070ff */
[----:B------:R1:W-:Y:S01]  /*32d0*/  @!P0 STG.E.U8 desc[UR20][R16.64], R27 ;  /* 0x0000001b10008986 */ /* 0x0003e2000c101114 */
[----:B------:R-:W-:Y:S05]  /*32e0*/  @P1 BRA `(.L_x_45) ;  /* 0x0000000000041947 */ /* 0x000fea0003800000 */
[----:B------:R4:W5:Y:S02]  /*32f0*/  LDG.E.U8 R25, desc[UR20][R20.64+0x1] ;  /* 0x0000011414197981 */ /* 0x000964000c1e1100 */
.L_x_45:
[----:B------:R-:W-:Y:S05]  /*3300*/  BSYNC B1 ;  /* 0x0000000000017941 */ /* 0x000fea0003800000 */
.L_x_44:
[----:B-----5:R-:W-:Y:S01]  /*3310*/  LOP3.LUT R25, R25, 0xff, RZ, 0xc0, !PT ;  /* 0x000000ff19197812 */ /* 0x020fe200078ec0ff */
[----:B------:R-:W-:Y:S01]  /*3320*/  BSSY B1, `(.L_x_46) ;  /* 0x000000c000017945 */ /* 0x000fe20003800000 */
[----:B------:R-:W-:Y:S02]  /*3330*/  ISETP.GE.AND P0, PT, R24, 0x9, PT ;  /* 0x000000091800780c */ /* 0x000fe40003f06270 */
[----:B------:R-:W-:Y:S02]  /*3340*/  F2FP.F16.E4M3.UNPACK_B R25, R25 ;  /* 0x00000019ff19723e */ /* 0x000fe400020006ff */
[----:B------:R-:W-:-:S03]  /*3350*/  ISETP.LT.OR P2, PT, R6, 0x1, !P0 ;  /* 0x000000010600780c */ /* 0x000fc60004741670 */
[----:B------:R-:W-:-:S05]  /*3360*/  HADD2.F32 R26, -RZ, R25.H0_H0 ;  /* 0x20000019ff1a7230 */ /* 0x000fca0000004100 */
[----:B------:R-:W-:-:S04]  /*3370*/  FMUL R25, R26, R13 ;  /* 0x0000000d1a197220 */ /* 0x000fc80000400000 */
[----:B------:R-:W-:-:S05]  /*3380*/  FFMA R25, R82, R12, R25 ;  /* 0x0000000c52197223 */ /* 0x000fca0000000019 */
[----:B-1----:R-:W-:Y:S02]  /*3390*/  F2FP.SATFINITE.E4M3.F32.PACK_AB_MERGE_C R27, RZ, R25, RZ ;  /* 0x00000019ff1b723e */ /* 0x002fe400048070ff */
[----:B------:R-:W-:-:S03]  /*33a0*/  PRMT R25, RZ, 0x7610, R25 ;  /* 0x00007610ff197816 */ /* 0x000fc60000000019 */
[----:B------:R1:W-:Y:S01]  /*33b0*/  @!P1 STG.E.U8 desc[UR20][R16.64+0x1], R27 ;  /* 0x0000011b10009986 */ /* 0x0003e2000c101114 */
[----:B------:R-:W-:Y:S05]  /*33c0*/  @P2 BRA `(.L_x_47) ;  /* 0x0000000000042947 */ /* 0x000fea0003800000 */
[----:B------:R0:W5:Y:S02]  /*33d0*/  LDG.E.U8 R25, desc[UR20][R4.64+0x8] ;  /* 0x0000081404197981 */ /* 0x000164000c1e1100 */
.L_x_47:
[----:B------:R-:W-:Y:S05]  /*33e0*/  BSYNC B1 ;  /* 0x0000000000017941 */ /* 0x000fea0003800000 */
.L_x_46:
        /* <DEDUP_REMOVED lines=13> */
.L_x_49:
[----:B------:R-:W-:Y:S05]  /*34c0*/  BSYNC B1 ;  /* 0x0000000000017941 */ /* 0x000fea0003800000 */
.L_x_48:
[----:B-----5:R-:W-:Y:S01]  /*34d0*/  LOP3.LUT R25, R25, 0xff, RZ, 0xc0, !PT ;  /* 0x000000ff19197812 */ /* 0x020fe200078ec0ff */
[----:B------:R-:W-:Y:S01]  /*34e0*/  BSSY B1, `(.L_x_50) ;  /* 0x000000b000017945 */ /* 0x000fe20003800000 */
[----:B------:R-:W-:Y:S02]  /*34f0*/  ISETP.LT.OR P0, PT, R6, 0x9, !P0 ;  /* 0x000000090600780c */ /* 0x000fe40004701670 */
[----:B------:R-:W-:-:S05]  /*3500*/  F2FP.F16.E4M3.UNPACK_B R25, R25 ;  /* 0x00000019ff19723e */ /* 0x000fca00020006ff */
        /* <DEDUP_REMOVED lines=8> */
.L_x_51:
[----:B------:R-:W-:Y:S05]  /*3590*/  BSYNC B1 ;  /* 0x0000000000017941 */ /* 0x000fea0003800000 */
.L_x_50:
        /* <DEDUP_REMOVED lines=12> */
.L_x_53:
[----:B------:R-:W-:Y:S05]  /*3660*/  BSYNC B1 ;  /* 0x0000000000017941 */ /* 0x000fea0003800000 */
.L_x_52:
        /* <DEDUP_REMOVED lines=13> */
.L_x_55:
[----:B------:R-:W-:Y:S05]  /*3740*/  BSYNC B1 ;  /* 0x0000000000017941 */ /* 0x000fea0003800000 */
.L_x_54:
        /* <DEDUP_REMOVED lines=13> */
.L_x_57:
[----:B------:R-:W-:Y:S05]  /*3820*/  BSYNC B1 ;  /* 0x0000000000017941 */ /* 0x000fea0003800000 */
.L_x_56:
        /* <DEDUP_REMOVED lines=12> */
.L_x_59:
[----:B------:R-:W-:Y:S05]  /*38f0*/  BSYNC B1 ;  /* 0x0000000000017941 */ /* 0x000fea0003800000 */
.L_x_58:
        /* <DEDUP_REMOVED lines=12> */
.L_x_61:
[----:B------:R-:W-:Y:S05]  /*39c0*/  BSYNC B1 ;  /* 0x0000000000017941 */ /* 0x000fea0003800000 */
.L_x_60:
        /* <DEDUP_REMOVED lines=13> */
.L_x_63:
[----:B------:R-:W-:Y:S05]  /*3aa0*/  BSYNC B1 ;  /* 0x0000000000017941 */ /* 0x000fea0003800000 */
.L_x_62:
        /* <DEDUP_REMOVED lines=13> */
.L_x_65:
[----:B------:R-:W-:Y:S05]  /*3b80*/  BSYNC B1 ;  /* 0x0000000000017941 */ /* 0x000fea0003800000 */
.L_x_64:
        /* <DEDUP_REMOVED lines=12> */
.L_x_67:
[----:B------:R-:W-:Y:S05]  /*3c50*/  BSYNC B1 ;  /* 0x0000000000017941 */ /* 0x000fea0003800000 */
.L_x_66:
        /* <DEDUP_REMOVED lines=12> */
.L_x_69:
[----:B------:R-:W-:Y:S05]  /*3d20*/  BSYNC B1 ;  /* 0x0000000000017941 */ /* 0x000fea0003800000 */
.L_x_68:
        /* <DEDUP_REMOVED lines=13> */
.L_x_71:
[----:B------:R-:W-:Y:S05]  /*3e00*/  BSYNC B1 ;  /* 0x0000000000017941 */ /* 0x000fea0003800000 */
.L_x_70:
        /* <DEDUP_REMOVED lines=13> */
.L_x_73:
[----:B------:R-:W-:Y:S05]  /*3ee0*/  BSYNC B1 ;  /* 0x0000000000017941 */ /* 0x000fea0003800000 */
.L_x_72:
        /* <DEDUP_REMOVED lines=12> */
.L_x_75:
[----:B------:R-:W-:Y:S05]  /*3fb0*/  BSYNC B1 ;  /* 0x0000000000017941 */ /* 0x000fea0003800000 */
.L_x_74:
        /* <DEDUP_REMOVED lines=12> */
.L_x_77:
[----:B------:R-:W-:Y:S05]  /*4080*/  BSYNC B1 ;  /* 0x0000000000017941 */ /* 0x000fea0003800000 */
.L_x_76:
        /* <DEDUP_REMOVED lines=13> */
.L_x_79:
[----:B------:R-:W-:Y:S05]  /*4160*/  BSYNC B1 ;  /* 0x0000000000017941 */ /* 0x000fea0003800000 */
.L_x_78:
        /* <DEDUP_REMOVED lines=13> */
.L_x_81:
[----:B------:R-:W-:Y:S05]  /*4240*/  BSYNC B1 ;  /* 0x0000000000017941 */ /* 0x000fea0003800000 */
.L_x_80:
        /* <DEDUP_REMOVED lines=12> */
.L_x_83:
[----:B------:R-:W-:Y:S05]  /*4310*/  BSYNC B1 ;  /* 0x0000000000017941 */ /* 0x000fea0003800000 */
.L_x_82:
        /* <DEDUP_REMOVED lines=12> */
.L_x_85:
[----:B------:R-:W-:Y:S05]  /*43e0*/  BSYNC B1 ;  /* 0x0000000000017941 */ /* 0x000fea0003800000 */
.L_x_84:
        /* <DEDUP_REMOVED lines=13> */
.L_x_87:
[----:B------:R-:W-:Y:S05]  /*44c0*/  BSYNC B1 ;  /* 0x0000000000017941 */ /* 0x000fea0003800000 */
.L_x_86:
        /* <DEDUP_REMOVED lines=13> */
.L_x_89:
[----:B------:R-:W-:Y:S05]  /*45a0*/  BSYNC B1 ;  /* 0x0000000000017941 */ /* 0x000fea0003800000 */
.L_x_88:
        /* <DEDUP_REMOVED lines=12> */
.L_x_91:
[----:B------:R-:W-:Y:S05]  /*4670*/  BSYNC B1 ;  /* 0x0000000000017941 */ /* 0x000fea0003800000 */
.L_x_90:
        /* <DEDUP_REMOVED lines=12> */
.L_x_93:
[----:B------:R-:W-:Y:S05]  /*4740*/  BSYNC B1 ;  /* 0x0000000000017941 */ /* 0x000fea0003800000 */
.L_x_92:
        /* <DEDUP_REMOVED lines=13> */
.L_x_95:
[----:B------:R-:W-:Y:S05]  /*4820*/  BSYNC B1 ;  /* 0x0000000000017941 */ /* 0x000fea0003800000 */
.L_x_94:
[----:B-----5:R-:W-:Y:S01]  /*4830*/  LOP3.LUT R25, R25, 0xff, RZ, 0xc0, !PT ;  /* 0x000000ff19197812 */ /* 0x020fe200078ec0ff */
[----:B------:R-:W-:Y:S01]  /*4840*/  BSSY B1, `(.L_x_96) ;  /* 0x000000c000017945 */ /* 0x000fe20003800000 */
[----:B------:R-:W-:Y:S02]  /*4850*/  ISETP.GE.AND P1, PT, R24, 0x3a, PT ;  /* 0x0000003a1800780c */ /* 0x000fe40003f26270 */
[----:B------:R-:W-:Y:S02]  /*4860*/  F2FP.F16.E4M3.UNPACK_B R25, R25 ;  /* 0x00000019ff19723e */ /* 0x000fe400020006ff */
[----:B------:R-:W-:Y:S02]  /*4870*/  ISETP.LT.OR P3, PT, R6, 0x1, !P1 ;  /* 0x000000010600780c */ /* 0x000fe40004f61670 */
[----:B------:R-:W-:Y:S01]  /*4880*/  PRMT R24, RZ, 0x7610, R24 ;  /* 0x00007610ff187816 */ /* 0x000fe20000000018 */
[----:B------:R-:W-:-:S05]  /*4890*/  HADD2.F32 R26, -RZ, R25.H0_H0 ;  /* 0x20000019ff1a7230 */ /* 0x000fca0000004100 */
[----:B------:R-:W-:-:S04]  /*48a0*/  FMUL R26, R26, R13 ;  /* 0x0000000d1a1a7220 */ /* 0x000fc80000400000 */
[----:B------:R-:W-:-:S05]  /*48b0*/  FFMA R26, R57, R12, R26 ;  /* 0x0000000c391a7223 */ /* 0x000fca000000001a */
[----:B------:R-:W-:-:S05]  /*48c0*/  F2FP.SATFINITE.E4M3.F32.PACK_AB_MERGE_C R25, RZ, R26, RZ ;  /* 0x0000001aff19723e */ /* 0x000fca00048070ff */
[----:B------:R0:W-:Y:S01]  /*48d0*/  @!P2 STG.E.U8 desc[UR20][R14.64+0x38], R25 ;  /* 0x000038190e00a986 */ /* 0x0001e2000c101114 */
[----:B------:R-:W-:Y:S05]  /*48e0*/  @P3 BRA `(.L_x_97) ;  /* 0x0000000000043947 */ /* 0x000fea0003800000 */
[----:B------:R0:W5:Y:S02]  /*48f0*/  LDG.E.U8 R24, desc[UR20][R4.64+0x39] ;  /* 0x0000391404187981 */ /* 0x000164000c1e1100 */
.L_x_97:
[----:B------:R-:W-:Y:S05]  /*4900*/  BSYNC B1 ;  /* 0x0000000000017941 */ /* 0x000fea0003800000 */
.L_x_96:
[----:B-----5:R-:W-:Y:S01]  /*4910*/  LOP3.LUT R24, R24, 0xff, RZ, 0xc0, !PT ;  /* 0x000000ff18187812 */ /* 0x020fe200078ec0ff */
[----:B------:R-:W-:Y:S01]  /*4920*/  BSSY B1, `(.L_x_98) ;  /* 0x000000b000017945 */ /* 0x000fe20003800000 */
[----:B------:R-:W-:Y:S02]  /*4930*/  ISETP.LT.OR P0, PT, R6, 0x9, !P0 ;  /* 0x000000090600780c */ /* 0x000fe40004701670 */
[----:B------:R-:W-:Y:S02]  /*4940*/  F2FP.F16.E4M3.UNPACK_B R24, R24 ;  /* 0x00000018ff18723e */ /* 0x000fe400020006ff */
[----:B0-2---:R-:W-:-:S03]  /*4950*/  PRMT R4, RZ, 0x7610, R4 ;  /* 0x00007610ff047816 */ /* 0x005fc60000000004 */
[----:B------:R-:W-:-:S05]  /*4960*/  HADD2.F32 R24, -RZ, R24.H0_H0 ;  /* 0x20000018ff187230 */ /* 0x000fca0000004100 */
[----:B------:R-:W-:-:S04]  /*4970*/  FMUL R5, R24, R13 ;  /* 0x0000000d18057220 */ /* 0x000fc80000400000 */
[----:B------:R-:W-:-:S05]  /*4980*/  FFMA R5, R56, R12, R5 ;  /* 0x0000000c38057223 */ /* 0x000fca0000000005 */
[----:B------:R-:W-:-:S05]  /*4990*/  F2FP.SATFINITE.E4M3.F32.PACK_AB_MERGE_C R5, RZ, R5, RZ ;  /* 0x00000005ff05723e */ /* 0x000fca00048070ff */
[----:B------:R0:W-:Y:S01]  /*49a0*/  @!P3 STG.E.U8 desc[UR20][R14.64+0x39], R5 ;  /* 0x000039050e00b986 */ /* 0x0001e2000c101114 */
[----:B------:R-:W-:Y:S05]  /*49b0*/  @P0 BRA `(.L_x_99) ;  /* 0x0000000000040947 */ /* 0x000fea0003800000 */
[----:B------:R2:W5:Y:S02]  /*49c0*/  LDG.E.U8 R4, desc[UR20][R20.64+0x38] ;  /* 0x0000381414047981 */ /* 0x000564000c1e1100 */
.L_x_99:
[----:B------:R-:W-:Y:S05]  /*49d0*/  BSYNC B1 ;  /* 0x0000000000017941 */ /* 0x000fea0003800000 */
.L_x_98:
[----:B-----5:R-:W-:Y:S01]  /*49e0*/  LOP3.LUT R4, R4, 0xff, RZ, 0xc0, !PT ;  /* 0x000000ff04047812 */ /* 0x020fe200078ec0ff */
[----:B------:R-:W-:Y:S01]  /*49f0*/  BSSY B1, `(.L_x_100) ;  /* 0x000000b000017945 */ /* 0x000fe20003800000 */
[----:B------:R-:W-:Y:S02]  /*4a00*/  ISETP.LT.OR P1, PT, R6, 0x9, !P1 ;  /* 0x000000090600780c */ /* 0x000fe40004f21670 */
[----:B------:R-:W-:-:S05]  /*4a10*/  F2FP.F16.E4M3.UNPACK_B R4, R4 ;  /* 0x00000004ff04723e */ /* 0x000fca00020006ff */
[----:B------:R-:W-:-:S05]  /*4a20*/  HADD2.F32 R4, -RZ, R4.H0_H0 ;  /* 0x20000004ff047230 */ /* 0x000fca0000004100 */
[----:B------:R-:W-:-:S04]  /*4a30*/  FMUL R4, R4, R13 ;  /* 0x0000000d04047220 */ /* 0x000fc80000400000 */
[----:B------:R-:W-:-:S05]  /*4a40*/  FFMA R4, R23, R12, R4 ;  /* 0x0000000c17047223 */ /* 0x000fca0000000004 */
[----:B0-----:R-:W-:Y:S02]  /*4a50*/  F2FP.SATFINITE.E4M3.F32.PACK_AB_MERGE_C R5, RZ, R4, RZ ;  /* 0x00000004ff05723e */ /* 0x001fe400048070ff */
[----:B------:R-:W-:-:S03]  /*4a60*/  PRMT R4, RZ, 0x7610, R4 ;  /* 0x00007610ff047816 */ /* 0x000fc60000000004 */
[----:B------:R0:W-:Y:S01]  /*4a70*/  @!P0 STG.E.U8 desc[UR20][R16.64+0x38], R5 ;  /* 0x0000380510008986 */ /* 0x0001e2000c101114 */
[----:B------:R-:W-:Y:S05]  /*4a80*/  @P1 BRA `(.L_x_101) ;  /* 0x0000000000041947 */ /* 0x000fea0003800000 */
[----:B------:R0:W5:Y:S02]  /*4a90*/  LDG.E.U8 R4, desc[UR20][R20.64+0x39] ;  /* 0x0000391414047981 */ /* 0x000164000c1e1100 */
.L_x_101:
[----:B------:R-:W-:Y:S05]  /*4aa0*/  BSYNC B1 ;  /* 0x0000000000017941 */ /* 0x000fea0003800000 */
.L_x_100:
[----:B------:R-:W-:Y:S05]  /*4ab0*/  @P1 BRA `(.L_x_102) ;  /* 0x0000000800601947 */ /* 0x000fea0003800000 */
[----:B-----5:R-:W-:-:S04]  /*4ac0*/  LOP3.LUT R4, R4, 0xff, RZ, 0xc0, !PT ;  /* 0x000000ff04047812 */ /* 0x020fc800078ec0ff */
[----:B------:R-:W-:-:S05]  /*4ad0*/  F2FP.F16.E4M3.UNPACK_B R4, R4 ;  /* 0x00000004ff04723e */ /* 0x000fca00020006ff */
[----:B------:R-:W-:-:S05]  /*4ae0*/  HADD2.F32 R4, -RZ, R4.H0_H0 ;  /* 0x20000004ff047230 */ /* 0x000fca0000004100 */
[----:B0-----:R-:W-:-:S04]  /*4af0*/  FMUL R5, R4, R13 ;  /* 0x0000000d04057220 */ /* 0x001fc80000400000 */
[----:B------:R-:W-:-:S05]  /*4b00*/  FFMA R5, R22, R12, R5 ;  /* 0x0000000c16057223 */ /* 0x000fca0000000005 */
[----:B------:R-:W-:-:S05]  /*4b10*/  F2FP.SATFINITE.E4M3.F32.PACK_AB_MERGE_C R5, RZ, R5, RZ ;  /* 0x00000005ff05723e */ /* 0x000fca00048070ff */
[----:B------:R0:W-:Y:S01]  /*4b20*/  STG.E.U8 desc[UR20][R16.64+0x39], R5 ;  /* 0x0000390510007986 */ /* 0x0001e2000c101114 */
[----:B------:R-:W-:Y:S05]  /*4b30*/  BRA `(.L_x_102) ;  /* 0x0000000800407947 */ /* 0x000fea0003800000 */
.L_x_37:
[C---:B------:R-:W-:Y:S01]  /*4b40*/  ISETP.GE.AND P3, PT, R24.reuse, 0x1, PT ;  /* 0x000000011800780c */ /* 0x040fe20003f66270 */
[-C--:B------:R-:W-:Y:S01]  /*4b50*/  FMUL R85, R85, R12.reuse ;  /* 0x0000000c55557220 */ /* 0x080fe20000400000 */
[----:B------:R-:W-:Y:S01]  /*4b60*/  ISETP.GE.AND P0, PT, R24, 0x2, PT ;  /* 0x000000021800780c */ /* 0x000fe20003f06270 */
[-C--:B------:R-:W-:Y:S01]  /*4b70*/  FMUL R84, R84, R12.reuse ;  /* 0x0000000c54547220 */ /* 0x080fe20000400000 */
[C---:B------:R-:W-:Y:S01]  /*4b80*/  ISETP.LT.OR P1, PT, R6.reuse, 0x1, !P3 ;  /* 0x000000010600780c */ /* 0x040fe20005f21670 */
[-C--:B------:R-:W-:Y:S01]  /*4b90*/  FMUL R83, R83, R12.reuse ;  /* 0x0000000c53537220 */ /* 0x080fe20000400000 */
[----:B------:R-:W-:Y:S01]  /*4ba0*/  ISETP.LT.OR P2, PT, R6, 0x1, !P0 ;  /* 0x000000010600780c */ /* 0x000fe20004741670 */
[-C--:B------:R-:W-:Y:S01]  /*4bb0*/  FMUL R82, R82, R12.reuse ;  /* 0x0000000c52527220 */ /* 0x080fe20000400000 */
[----:B------:R-:W-:Y:S01]  /*4bc0*/  ISETP.LT.OR P3, PT, R6, 0x9, !P3 ;  /* 0x000000090600780c */ /* 0x000fe20005f61670 */
[-C--:B------:R-:W-:Y:S01]  /*4bd0*/  FMUL R81, R81, R12.reuse ;  /* 0x0000000c51517220 */ /* 0x080fe20000400000 */
[----:B------:R-:W-:Y:S01]  /*4be0*/  F2FP.SATFINITE.E4M3.F32.PACK_AB_MERGE_C R85, RZ, R85, RZ ;  /* 0x00000055ff55723e */ /* 0x000fe200048070ff */
[----:B------:R-:W-:Y:S01]  /*4bf0*/  FMUL R80, R80, R12 ;  /* 0x0000000c50507220 */ /* 0x000fe20000400000 */
[----:B------:R-:W-:Y:S01]  /*4c00*/  F2FP.SATFINITE.E4M3.F32.PACK_AB_MERGE_C R5, RZ, R84, RZ ;  /* 0x00000054ff05723e */ /* 0x000fe200048070ff */
[-C--:B------:R-:W-:Y:S01]  /*4c10*/  FMUL R79, R79, R12.reuse ;  /* 0x0000000c4f4f7220 */ /* 0x080fe20000400000 */
[----:B------:R-:W-:Y:S01]  /*4c20*/  F2FP.SATFINITE.E4M3.F32.PACK_AB_MERGE_C R83, RZ, R83, RZ ;  /* 0x00000053ff53723e */ /* 0x000fe200048070ff */
[-C--:B------:R-:W-:Y:S01]  /*4c30*/  FMUL R78, R78, R12.reuse ;  /* 0x0000000c4e4e7220 */ /* 0x080fe20000400000 */
[----:B------:R-:W-:Y:S01]  /*4c40*/  ISETP.LT.OR P0, PT, R6, 0x9, !P0 ;  /* 0x000000090600780c */ /* 0x000fe20004701670 */
[----:B------:R-:W-:Y:S01]  /*4c50*/  @!P1 STG.E.U8 desc[UR20][R14.64], R85 ;  /* 0x000000550e009986 */ /* 0x000fe2000c101114 */
[C---:B------:R-:W-:Y:S01]  /*4c60*/  ISETP.GE.AND P1, PT, R24.reuse, 0x9, PT ;  /* 0x000000091800780c */ /* 0x040fe20003f26270 */
[-C--:B------:R-:W-:Y:S01]  /*4c70*/  FMUL R77, R77, R12.reuse ;  /* 0x0000000c4d4d7220 */ /* 0x080fe20000400000 */
[----:B------:R-:W-:Y:S01]  /*4c80*/  F2FP.SATFINITE.E4M3.F32.PACK_AB_MERGE_C R81, RZ, R81, RZ ;  /* 0x00000051ff51723e */ /* 0x000fe200048070ff */
[----:B------:R0:W-:Y:S01]  /*4c90*/  @!P2 STG.E.U8 desc[UR20][R14.64+0x1], R5 ;  /* 0x000001050e00a986 */ /* 0x0001e2000c101114 */
[----:B------:R-:W-:Y:S01]  /*4ca0*/  ISETP.GE.AND P2, PT, R24, 0xa, PT ;  /* 0x0000000a1800780c */ /* 0x000fe20003f46270 */
[----:B------:R-:W-:Y:S01]  /*4cb0*/  FMUL R76, R76, R12 ;  /* 0x0000000c4c4c7220 */ /* 0x000fe20000400000 */
[----:B------:R-:W-:Y:S01]  /*4cc0*/  F2FP.SATFINITE.E4M3.F32.PACK_AB_MERGE_C R21, RZ, R80, RZ ;  /* 0x00000050ff15723e */ /* 0x000fe200048070ff */
[----:B------:R-:W-:Y:S01]  /*4cd0*/  @!P3 STG.E.U8 desc[UR20][R16.64], R83 ;  /* 0x000000531000b986 */ /* 0x000fe2000c101114 */
[----:B------:R-:W-:Y:S01]  /*4ce0*/  ISETP.LT.OR P3, PT, R6, 0x1, !P1 ;  /* 0x000000010600780c */ /* 0x000fe20004f61670 */
[-C--:B------:R-:W-:Y:S01]  /*4cf0*/  FMUL R74, R74, R12.reuse ;  /* 0x0000000c4a4a7220 */ /* 0x080fe20000400000 */
[C---:B------:R-:W-:Y:S01]  /*4d00*/  ISETP.LT.OR P5, PT, R6.reuse, 0x1, !P2 ;  /* 0x000000010600780c */ /* 0x040fe200057a1670 */
[-C--:B------:R-:W-:Y:S01]  /*4d10*/  FMUL R75, R75, R12.reuse ;  /* 0x0000000c4b4b7220 */ /* 0x080fe20000400000 */
[----:B------:R-:W-:Y:S01]  /*4d20*/  ISETP.LT.OR P1, PT, R6, 0x9, !P1 ;  /* 0x000000090600780c */ /* 0x000fe20004f21670 */
[-C--:B------:R-:W-:Y:S01]  /*4d30*/  FMUL R73, R73, R12.reuse ;  /* 0x0000000c49497220 */ /* 0x080fe20000400000 */
[----:B------:R-:W-:Y:S01]  /*4d40*/  F2FP.SATFINITE.E4M3.F32.PACK_AB_MERGE_C R79, RZ, R79, RZ ;  /* 0x0000004fff4f723e */ /* 0x000fe200048070ff */
[----:B------:R-:W-:Y:S01]  /*4d50*/  FMUL R72, R72, R12 ;  /* 0x0000000c48487220 */ /* 0x000fe20000400000 */
[----:B0-----:R-:W-:Y:S01]  /*4d60*/  F2FP.SATFINITE.E4M3.F32.PACK_AB_MERGE_C R5, RZ, R82, RZ ;  /* 0x00000052ff05723e */ /* 0x001fe200048070ff */
[-C--:B------:R-:W-:Y:S01]  /*4d70*/  FMUL R70, R70, R12.reuse ;  /* 0x0000000c46467220 */ /* 0x080fe20000400000 */
[----:B------:R-:W-:Y:S01]  /*4d80*/  ISETP.LT.OR P2, PT, R6, 0x9, !P2 ;  /* 0x000000090600780c */ /* 0x000fe20005741670 */
[----:B------:R-:W-:Y:S01]  /*4d90*/  FMUL R71, R71, R12 ;  /* 0x0000000c47477220 */ /* 0x000fe20000400000 */
[----:B------:R-:W-:Y:S01]  /*4da0*/  F2FP.SATFINITE.E4M3.F32.PACK_AB_MERGE_C R25, RZ, R78, RZ ;  /* 0x0000004eff19723e */ /* 0x000fe200048070ff */
[----:B------:R0:W-:Y:S01]  /*4db0*/  @!P0 STG.E.U8 desc[UR20][R16.64+0x1], R5 ;  /* 0x0000010510008986 */ /* 0x0001e2000c101114 */
[C---:B------:R-:W-:Y:S01]  /*4dc0*/  ISETP.GE.AND P0, PT, R24.reuse, 0x11, PT ;  /* 0x000000111800780c */ /* 0x040fe20003f06270 */
[-C--:B------:R-:W-:Y:S01]  /*4dd0*/  FMUL R69, R69, R12.reuse ;  /* 0x0000000c45457220 */ /* 0x080fe20000400000 */
[----:B------:R-:W-:Y:S01]  /*4de0*/  F2FP.SATFINITE.E4M3.F32.PACK_AB_MERGE_C R77, RZ, R77, RZ ;  /* 0x0000004dff4d723e */ /* 0x000fe200048070ff */
[----:B------:R-:W-:Y:S01]  /*4df0*/  @!P3 STG.E.U8 desc[UR20][R14.64+0x8], R81 ;  /* 0x000008510e00b986 */ /* 0x000fe2000c101114 */
[----:B------:R-:W-:Y:S01]  /*4e00*/  ISETP.GE.AND P3, PT, R24, 0x12, PT ;  /* 0x000000121800780c */ /* 0x000fe20003f66270 */
[-C--:B------:R-:W-:Y:S01]  /*4e10*/  FMUL R68, R68, R12.reuse ;  /* 0x0000000c44447220 */ /* 0x080fe20000400000 */
[----:B------:R-:W-:Y:S01]  /*4e20*/  F2FP.SATFINITE.E4M3.F32.PACK_AB_MERGE_C R75, RZ, R75, RZ ;  /* 0x0000004bff4b723e */ /* 0x000fe200048070ff */
[----:B------:R1:W-:Y:S01]  /*4e30*/  @!P5 STG.E.U8 desc[UR20][R14.64+0x9], R21 ;  /* 0x000009150e00d986 */ /* 0x0003e2000c101114 */
[C---:B------:R-:W-:Y:S01]  /*4e40*/  ISETP.LT.OR P5, PT, R6.reuse, 0x1, !P3 ;  /* 0x000000010600780c */ /* 0x040fe20005fa1670 */
[-C--:B------:R-:W-:Y:S01]  /*4e50*/  FMUL R67, R67, R12.reuse ;  /* 0x0000000c43437220 */ /* 0x080fe20000400000 */
[C---:B------:R-:W-:Y:S01]  /*4e60*/  ISETP.LT.OR P3, PT, R6.reuse, 0x9, !P3 ;  /* 0x000000090600780c */ /* 0x040fe20005f61670 */
[----:B------:R-:W-:Y:S01]  /*4e70*/  @!P1 STG.E.U8 desc[UR20][R16.64+0x8], R79 ;  /* 0x0000084f10009986 */ /* 0x000fe2000c101114 */
[----:B------:R-:W-:Y:S01]  /*4e80*/  ISETP.LT.OR P1, PT, R6, 0x1, !P0 ;  /* 0x000000010600780c */ /* 0x000fe20004721670 */
[----:B------:R-:W-:Y:S01]  /*4e90*/  FMUL R66, R66, R12 ;  /* 0x0000000c42427220 */ /* 0x000fe20000400000 */
[----:B0-----:R-:W-:Y:S01]  /*4ea0*/  F2FP.SATFINITE.E4M3.F32.PACK_AB_MERGE_C R5, RZ, R76, RZ ;  /* 0x0000004cff05723e */ /* 0x001fe200048070ff */
[----:B------:R-:W-:Y:S01]  /*4eb0*/  @!P2 STG.E.U8 desc[UR20][R16.64+0x9], R25 ;  /* 0x000009191000a986 */ /* 0x000fe2000c101114 */
[----:B------:R-:W-:Y:S01]  /*4ec0*/  ISETP.GE.AND P2, PT, R24, 0x19, PT ;  /* 0x000000191800780c */ /* 0x000fe20003f46270 */
[-C--:B------:R-:W-:Y:S01]  /*4ed0*/  FMUL R65, R65, R12.reuse ;  /* 0x0000000c41417220 */ /* 0x080fe20000400000 */
[----:B------:R-:W-:Y:S01]  /*4ee0*/  ISETP.LT.OR P0, PT, R6, 0x9, !P0 ;  /* 0x000000090600780c */ /* 0x000fe20004701670 */
[----:B------:R-:W-:Y:S01]  /*4ef0*/  FMUL R64, R64, R12 ;  /* 0x0000000c40407220 */ /* 0x000fe20000400000 */
[----:B------:R-:W-:Y:S01]  /*4f00*/  ISETP.LT.OR P6, PT, R6, 0x1, !P2 ;  /* 0x000000010600780c */ /* 0x000fe200057c1670 */
[----:B------:R0:W-:Y:S01]  /*4f10*/  @!P5 STG.E.U8 desc[UR20][R14.64+0x11], R5 ;  /* 0x000011050e00d986 */ /* 0x0001e2000c101114 */
[----:B-1----:R-:W-:Y:S01]  /*4f20*/  F2FP.SATFINITE.E4M3.F32.PACK_AB_MERGE_C R21, RZ, R74, RZ ;  /* 0x0000004aff15723e */ /* 0x002fe200048070ff */
[-C--:B------:R-:W-:Y:S01]  /*4f30*/  FMUL R62, R62, R12.reuse ;  /* 0x0000000c3e3e7220 */ /* 0x080fe20000400000 */
[----:B------:R-:W-:Y:S01]  /*4f40*/  F2FP.SATFINITE.E4M3.F32.PACK_AB_MERGE_C R73, RZ, R73, RZ ;  /* 0x00000049ff49723e */ /* 0x000fe200048070ff */
[----:B------:R-:W-:Y:S01]  /*4f50*/  @!P1 STG.E.U8 desc[UR20][R14.64+0x10], R77 ;  /* 0x0000104d0e009986 */ /* 0x000fe2000c101114 */
[----:B------:R-:W-:Y:S01]  /*4f60*/  ISETP.GE.AND P1, PT, R24, 0x1a, PT ;  /* 0x0000001a1800780c */ /* 0x000fe20003f26270 */
[-C--:B------:R-:W-:Y:S01]  /*4f70*/  FMUL R63, R63, R12.reuse ;  /* 0x0000000c3f3f7220 */ /* 0x080fe20000400000 */
[C---:B------:R-:W-:Y:S01]  /*4f80*/  ISETP.LT.OR P2, PT, R6.reuse, 0x9, !P2 ;  /* 0x000000090600780c */ /* 0x040fe20005741670 */
[----:B------:R1:W-:Y:S01]  /*4f90*/  @!P3 STG.E.U8 desc[UR20][R16.64+0x11], R21 ;  /* 0x000011151000b986 */ /* 0x0003e2000c101114 */
[C---:B------:R-:W-:Y:S01]  /*4fa0*/  ISETP.LT.OR P5, PT, R6.reuse, 0x1, !P1 ;  /* 0x000000010600780c */ /* 0x040fe20004fa1670 */
[----:B------:R-:W-:Y:S01]  /*4fb0*/  FMUL R61, R61, R12 ;  /* 0x0000000c3d3d7220 */ /* 0x000fe20000400000 */
[----:B------:R-:W-:Y:S01]  /*4fc0*/  ISETP.LT.OR P3, PT, R6, 0x9, !P1 ;  /* 0x000000090600780c */ /* 0x000fe20004f61670 */
[----:B------:R-:W-:Y:S01]  /*4fd0*/  @!P0 STG.E.U8 desc[UR20][R16.64+0x10], R75 ;  /* 0x0000104b10008986 */ /* 0x000fe2000c101114 */
[----:B0-----:R-:W-:Y:S01]  /*4fe0*/  F2FP.SATFINITE.E4M3.F32.PACK_AB_MERGE_C R5, RZ, R72, RZ ;  /* 0x00000048ff05723e */ /* 0x001fe200048070ff */
[-C--:B------:R-:W-:Y:S01]  /*4ff0*/  FMUL R60, R60, R12.reuse ;  /* 0x0000000c3c3c7220 */ /* 0x080fe20000400000 */
[C---:B------:R-:W-:Y:S01]  /*5000*/  ISETP.GE.AND P0, PT, R24.reuse, 0x21, PT ;  /* 0x000000211800780c */ /* 0x040fe20003f06270 */
[----:B------:R-:W-:Y:S01]  /*5010*/  @!P6 STG.E.U8 desc[UR20][R14.64+0x18], R73 ;  /* 0x000018490e00e986 */ /* 0x000fe2000c101114 */
[----:B------:R-:W-:Y:S01]  /*5020*/  ISETP.GE.AND P1, PT, R24, 0x22, PT ;  /* 0x000000221800780c */ /* 0x000fe20003f26270 */
[-C--:B------:R-:W-:Y:S01]  /*5030*/  FMUL R59, R59, R12.reuse ;  /* 0x0000000c3b3b7220 */ /* 0x080fe20000400000 */
[----:B------:R-:W-:Y:S01]  /*5040*/  ISETP.LT.OR P6, PT, R6, 0x1, !P0 ;  /* 0x000000010600780c */ /* 0x000fe200047c1670 */
[----:B------:R-:W-:Y:S01]  /*5050*/  FMUL R58, R58, R12 ;  /* 0x0000000c3a3a7220 */ /* 0x000fe20000400000 */
[----:B-1----:R-:W-:Y:S01]  /*5060*/  F2FP.SATFINITE.E4M3.F32.PACK_AB_MERGE_C R21, RZ, R70, RZ ;  /* 0x00000046ff15723e */ /* 0x002fe200048070ff */
[----:B------:R0:W-:Y:S01]  /*5070*/  @!P5 STG.E.U8 desc[UR20][R14.64+0x19], R5 ;  /* 0x000019050e00d986 */ /* 0x0001e2000c101114 */
[----:B------:R-:W-:Y:S01]  /*5080*/  ISETP.LT.OR P5, PT, R6, 0x1, !P1 ;  /* 0x000000010600780c */ /* 0x000fe20004fa1670 */
[-C--:B------:R-:W-:Y:S01]  /*5090*/  FMUL R57, R57, R12.reuse ;  /* 0x0000000c39397220 */ /* 0x080fe20000400000 */
[----:B------:R-:W-:Y:S01]  /*50a0*/  F2FP.SATFINITE.E4M3.F32.PACK_AB_MERGE_C R71, RZ, R71, RZ ;  /* 0x00000047ff47723e */ /* 0x000fe200048070ff */
[----:B------:R1:W-:Y:S01]  /*50b0*/  @!P3 STG.E.U8 desc[UR20][R16.64+0x19], R21 ;  /* 0x000019151000b986 */ /* 0x0003e2000c101114 */
[----:B------:R-:W-:Y:S01]  /*50c0*/  F2FP.SATFINITE.E4M3.F32.PACK_AB_MERGE_C R69, RZ, R69, RZ ;  /* 0x00000045ff45723e */ /* 0x000fe200048070ff */
[----:B------:R-:W-:Y:S01]  /*50d0*/  FMUL R56, R56, R12 ;  /* 0x0000000c38387220 */ /* 0x000fe20000400000 */
[----:B------:R-:W-:Y:S01]  /*50e0*/  F2FP.SATFINITE.E4M3.F32.PACK_AB_MERGE_C R25, RZ, R68, RZ ;  /* 0x00000044ff19723e */ /* 0x000fe200048070ff */
[----:B------:R-:W-:Y:S01]  /*50f0*/  @!P2 STG.E.U8 desc[UR20][R16.64+0x18], R71 ;  /* 0x000018471000a986 */ /* 0x000fe2000c101114 */
[----:B------:R-:W-:Y:S01]  /*5100*/  ISETP.LT.OR P3, PT, R6, 0x9, !P1 ;  /* 0x000000090600780c */ /* 0x000fe20004f61670 */
[-C--:B------:R-:W-:Y:S01]  /*5110*/  FMUL R23, R23, R12.reuse ;  /* 0x0000000c17177220 */ /* 0x080fe20000400000 */
[----:B------:R-:W-:Y:S01]  /*5120*/  ISETP.GE.AND P2, PT, R24, 0x29, PT ;  /* 0x000000291800780c */ /* 0x000fe20003f46270 */
[----:B------:R-:W-:Y:S01]  /*5130*/  @!P6 STG.E.U8 desc[UR20][R14.64+0x20], R69 ;  /* 0x000020450e00e986 */ /* 0x000fe2000c101114 */
[----:B------:R-:W-:Y:S01]  /*5140*/  ISETP.LT.OR P0, PT, R6, 0x9, !P0 ;  /* 0x000000090600780c */ /* 0x000fe20004701670 */
[----:B------:R-:W-:Y:S01]  /*5150*/  FMUL R22, R22, R12 ;  /* 0x0000000c16167220 */ /* 0x000fe20000400000 */
[----:B------:R-:W-:Y:S01]  /*5160*/  ISETP.GE.AND P1, PT, R24, 0x2a, PT ;  /* 0x0000002a1800780c */ /* 0x000fe20003f26270 */
[----:B------:R-:W-:Y:S01]  /*5170*/  @!P5 STG.E.U8 desc[UR20][R14.64+0x21], R25 ;  /* 0x000021190e00d986 */ /* 0x000fe2000c101114 */
[----:B------:R-:W-:-:S02]  /*5180*/  ISETP.LT.OR P6, PT, R6, 0x1, !P2 ;  /* 0x000000010600780c */ /* 0x000fc400057c1670 */
[C---:B------:R-:W-:Y:S02]  /*5190*/  ISETP.LT.OR P5, PT, R6.reuse, 0x1, !P1 ;  /* 0x000000010600780c */ /* 0x040fe40004fa1670 */
[----:B------:R-:W-:Y:S02]  /*51a0*/  F2FP.SATFINITE.E4M3.F32.PACK_AB_MERGE_C R67, RZ, R67, RZ ;  /* 0x00000043ff43723e */ /* 0x000fe400048070ff */
[----:B0-----:R-:W-:Y:S02]  /*51b0*/  F2FP.SATFINITE.E4M3.F32.PACK_AB_MERGE_C R5, RZ, R66, RZ ;  /* 0x00000042ff05723e */ /* 0x001fe400048070ff */
[----:B------:R-:W-:Y:S01]  /*51c0*/  F2FP.SATFINITE.E4M3.F32.PACK_AB_MERGE_C R65, RZ, R65, RZ ;  /* 0x00000041ff41723e */ /* 0x000fe200048070ff */
[----:B------:R-:W-:Y:S01]  /*51d0*/  @!P0 STG.E.U8 desc[UR20][R16.64+0x20], R67 ;  /* 0x0000204310008986 */ /* 0x000fe2000c101114 */
[----:B-1----:R-:W-:Y:S02]  /*51e0*/  F2FP.SATFINITE.E4M3.F32.PACK_AB_MERGE_C R21, RZ, R64, RZ ;  /* 0x00000040ff15723e */ /* 0x002fe400048070ff */
[C---:B------:R-:W-:Y:S01]  /*51f0*/  ISETP.LT.OR P1, PT, R6.reuse, 0x9, !P1 ;  /* 0x000000090600780c */ /* 0x040fe20004f21670 */
[----:B------:R0:W-:Y:S01]  /*5200*/  @!P3 STG.E.U8 desc[UR20][R16.64+0x21], R5 ;  /* 0x000021051000b986 */ /* 0x0001e2000c101114 */
[----:B------:R-:W-:-:S02]  /*5210*/  ISETP.LT.OR P2, PT, R6, 0x9, !P2 ;  /* 0x000000090600780c */ /* 0x000fc40005741670 */
[C---:B------:R-:W-:Y:S01]  /*5220*/  ISETP.GE.AND P3, PT, R24.reuse, 0x31, PT ;  /* 0x000000311800780c */ /* 0x040fe20003f66270 */
[----:B------:R-:W-:Y:S01]  /*5230*/  @!P6 STG.E.U8 desc[UR20][R14.64+0x28], R65 ;  /* 0x000028410e00e986 */ /* 0x000fe2000c101114 */
[----:B------:R-:W-:Y:S02]  /*5240*/  ISETP.GE.AND P0, PT, R24, 0x32, PT ;  /* 0x000000321800780c */ /* 0x000fe40003f06270 */
[----:B------:R-:W-:Y:S01]  /*5250*/  F2FP.SATFINITE.E4M3.F32.PACK_AB_MERGE_C R63, RZ, R63, RZ ;  /* 0x0000003fff3f723e */ /* 0x000fe200048070ff */
[----:B------:R1:W-:Y:S01]  /*5260*/  @!P5 STG.E.U8 desc[UR20][R14.64+0x29], R21 ;  /* 0x000029150e00d986 */ /* 0x0003e2000c101114 */
[C---:B------:R-:W-:Y:S02]  /*5270*/  ISETP.LT.OR P5, PT, R6.reuse, 0x1, !P3 ;  /* 0x000000010600780c */ /* 0x040fe40005fa1670 */
[----:B------:R-:W-:Y:S02]  /*5280*/  ISETP.LT.OR P6, PT, R6, 0x1, !P0 ;  /* 0x000000010600780c */ /* 0x000fe400047c1670 */
[----:B0-----:R-:W-:Y:S01]  /*5290*/  F2FP.SATFINITE.E4M3.F32.PACK_AB_MERGE_C R5, RZ, R62, RZ ;  /* 0x0000003eff05723e */ /* 0x001fe200048070ff */
[----:B------:R-:W-:Y:S01]  /*52a0*/  @!P2 STG.E.U8 desc[UR20][R16.64+0x28], R63 ;  /* 0x0000283f1000a986 */ /* 0x000fe2000c101114 */
[----:B------:R-:W-:-:S02]  /*52b0*/  F2FP.SATFINITE.E4M3.F32.PACK_AB_MERGE_C R61, RZ, R61, RZ ;  /* 0x0000003dff3d723e */ /* 0x000fc400048070ff */
[----:B------:R-:W-:Y:S01]  /*52c0*/  ISETP.GE.AND P2, PT, R24, 0x3a, PT ;  /* 0x0000003a1800780c */ /* 0x000fe20003f46270 */
[----:B------:R0:W-:Y:S01]  /*52d0*/  @!P1 STG.E.U8 desc[UR20][R16.64+0x29], R5 ;  /* 0x0000290510009986 */ /* 0x0001e2000c101114 */
[----:B------:R-:W-:Y:S02]  /*52e0*/  ISETP.LT.OR P1, PT, R6, 0x9, !P3 ;  /* 0x000000090600780c */ /* 0x000fe40005f21670 */
[----:B-1----:R-:W-:Y:S01]  /*52f0*/  F2FP.SATFINITE.E4M3.F32.PACK_AB_MERGE_C R21, RZ, R60, RZ ;  /* 0x0000003cff15723e */ /* 0x002fe200048070ff */
[----:B------:R-:W-:Y:S01]  /*5300*/  @!P5 STG.E.U8 desc[UR20][R14.64+0x30], R61 ;  /* 0x0000303d0e00d986 */ /* 0x000fe2000c101114 */
[----:B------:R-:W-:Y:S02]  /*5310*/  ISETP.GE.AND P3, PT, R24, 0x39, PT ;  /* 0x000000391800780c */ /* 0x000fe40003f66270 */
[C---:B------:R-:W-:Y:S01]  /*5320*/  ISETP.LT.OR P0, PT, R6.reuse, 0x9, !P0 ;  /* 0x000000090600780c */ /* 0x040fe20004701670 */
[----:B------:R1:W-:Y:S01]  /*5330*/  @!P6 STG.E.U8 desc[UR20][R14.64+0x31], R21 ;  /* 0x000031150e00e986 */ /* 0x0003e2000c101114 */
[----:B------:R-:W-:-:S02]  /*5340*/  ISETP.LT.OR P5, PT, R6, 0x1, !P3 ;  /* 0x000000010600780c */ /* 0x000fc40005fa1670 */
[C---:B------:R-:W-:Y:S02]  /*5350*/  ISETP.LT.OR P6, PT, R6.reuse, 0x1, !P2 ;  /* 0x000000010600780c */ /* 0x040fe400057c1670 */
[C---:B------:R-:W-:Y:S02]  /*5360*/  ISETP.LT.OR P3, PT, R6.reuse, 0x9, !P3 ;  /* 0x000000090600780c */ /* 0x040fe40005f61670 */
[----:B------:R-:W-:Y:S02]  /*5370*/  ISETP.LT.OR P2, PT, R6, 0x9, !P2 ;  /* 0x000000090600780c */ /* 0x000fe40005741670 */
[----:B------:R-:W-:Y:S02]  /*5380*/  F2FP.SATFINITE.E4M3.F32.PACK_AB_MERGE_C R59, RZ, R59, RZ ;  /* 0x0000003bff3b723e */ /* 0x000fe400048070ff */
[----:B0-----:R-:W-:Y:S02]  /*5390*/  F2FP.SATFINITE.E4M3.F32.PACK_AB_MERGE_C R5, RZ, R58, RZ ;  /* 0x0000003aff05723e */ /* 0x001fe400048070ff */
[----:B------:R-:W-:Y:S01]  /*53a0*/  F2FP.SATFINITE.E4M3.F32.PACK_AB_MERGE_C R57, RZ, R57, RZ ;  /* 0x00000039ff39723e */ /* 0x000fe200048070ff */
[----:B------:R0:W-:Y:S01]  /*53b0*/  @!P1 STG.E.U8 desc[UR20][R16.64+0x30], R59 ;  /* 0x0000303b10009986 */ /* 0x0001e2000c101114 */
[----:B-1----:R-:W-:-:S02]  /*53c0*/  F2FP.SATFINITE.E4M3.F32.PACK_AB_MERGE_C R21, RZ, R56, RZ ;  /* 0x00000038ff15723e */ /* 0x002fc400048070ff */
[----:B------:R-:W-:Y:S01]  /*53d0*/  F2FP.SATFINITE.E4M3.F32.PACK_AB_MERGE_C R23, RZ, R23, RZ ;  /* 0x00000017ff17723e */ /* 0x000fe200048070ff */
[----:B------:R0:W-:Y:S01]  /*53e0*/  @!P0 STG.E.U8 desc[UR20][R16.64+0x31], R5 ;  /* 0x0000310510008986 */ /* 0x0001e2000c101114 */
[----:B------:R-:W-:-:S03]  /*53f0*/  F2FP.SATFINITE.E4M3.F32.PACK_AB_MERGE_C R25, RZ, R22, RZ ;  /* 0x00000016ff19723e */ /* 0x000fc600048070ff */
[----:B------:R0:W-:Y:S04]  /*5400*/  @!P5 STG.E.U8 desc[UR20][R14.64+0x38], R57 ;  /* 0x000038390e00d986 */ /* 0x0001e8000c101114 */
[----:B------:R0:W-:Y:S04]  /*5410*/  @!P6 STG.E.U8 desc[UR20][R14.64+0x39], R21 ;  /* 0x000039150e00e986 */ /* 0x0001e8000c101114 */
[----:B------:R0:W-:Y:S04]  /*5420*/  @!P3 STG.E.U8 desc[UR20][R16.64+0x38], R23 ;  /* 0x000038171000b986 */ /* 0x0001e8000c101114 */
[----:B------:R0:W-:Y:S02]  /*5430*/  @!P2 STG.E.U8 desc[UR20][R16.64+0x39], R25 ;  /* 0x000039191000a986 */ /* 0x0001e4000c101114 */
.L_x_102:
[----:B------:R-:W-:Y:S05]  /*5440*/  BSYNC B0 ;  /* 0x0000000000007941 */ /* 0x000fea0003800000 */
.L_x_36:
[C---:B------:R-:W-:Y:S01]  /*5450*/  LEA R2, P0, R8.reuse, R2, 0x1 ;  /* 0x0000000208027211 */ /* 0x040fe200078008ff */
[----:B------:R-:W-:Y:S01]  /*5460*/  ULDC.64 UR6, c[0x0][0x650] ;  /* 0x0001940000067ab9 */ /* 0x000fe20000000a00 */
[----:B-----5:R-:W-:Y:S01]  /*5470*/  IMAD.U32 R4, RZ, RZ, UR16 ;  /* 0x00000010ff047e24 */ /* 0x020fe2000f8e00ff */
[----:B0-----:R-:W-:Y:S01]  /*5480*/  PRMT R14, RZ, 0x7610, R14 ;  /* 0x00007610ff0e7816 */ /* 0x001fe2000000000e */
[----:B------:R-:W-:Y:S01]  /*5490*/  IMAD.MOV.U32 R6, RZ, RZ, -0x1 ;  /* 0xffffffffff067424 */ /* 0x000fe200078e00ff */
[----:B------:R-:W-:Y:S01]  /*54a0*/  LEA.HI.X R3, R8, R3, R0, 0x1, P0 ;  /* 0x0000000308037211 */ /* 0x000fe200000f0c00 */
[----:B------:R0:W-:Y:S01]  /*54b0*/  SYNCS.ARRIVE.TRANS64.A1T0 RZ, [R4+UR24], RZ ;  /* 0x000000ff04ff79a7 */ /* 0x0001e20008100018 */
[----:B------:R-:W-:Y:S01]  /*54c0*/  ISETP.GE.U32.AND P0, PT, R2, UR6, PT ;  /* 0x0000000602007c0c */ /* 0x000fe2000bf06070 */
[----:B------:R-:W-:-:S03]  /*54d0*/  IMAD.MOV.U32 R5, RZ, RZ, -0x1 ;  /* 0xffffffffff057424 */ /* 0x000fc600078e00ff */
[----:B------:R-:W-:Y:S01]  /*54e0*/  ISETP.GE.U32.AND.EX P0, PT, R3, UR7, PT, P0 ;  /* 0x0000000703007c0c */ /* 0x000fe2000bf06100 */
[----:B0-----:R-:W-:-:S12]  /*54f0*/  IMAD.MOV.U32 R4, RZ, RZ, -0x1 ;  /* 0xffffffffff047424 */ /* 0x001fd800078e00ff */
[----:B------:R-:W-:Y:S05]  /*5500*/  @P0 BRA `(.L_x_103) ;  /* 0x0000000400600947 */ /* 0x000fea0003800000 */
[----:B------:R-:W0:Y:S01]  /*5510*/  S2R R26, SR_CTAID.X ;  /* 0x00000000001a7919 */ /* 0x000e220000002500 */
[----:B--234-:R-:W2:Y:S01]  /*5520*/  LDC.64 R20, c[0x0][0x628] ;  /* 0x00018a00ff147b82 */ /* 0x01cea20000000a00 */
[----:B------:R-:W-:Y:S01]  /*5530*/  ULDC UR6, c[0x0][0x150] ;  /* 0x0000540000067ab9 */ /* 0x000fe20000000800 */
[----:B-1----:R-:W-:Y:S01]  /*5540*/  IMAD.MOV.U32 R16, RZ, RZ, R2 ;  /* 0x000000ffff107224 */ /* 0x002fe200078e0002 */
[----:B------:R-:W1:Y:S01]  /*5550*/  S2R R28, SR_CTAID.Y ;  /* 0x00000000001c7919 */ /* 0x000e620000002600 */
[----:B------:R-:W-:-:S04]  /*5560*/  IMAD.MOV.U32 R17, RZ, RZ, R3 ;  /* 0x000000ffff117224 */ /* 0x000fc800078e0003 */
[----:B------:R-:W3:Y:S08]  /*5570*/  LDC R29, c[0x0][0x144] ;  /* 0x00005100ff1d7b82 */ /* 0x000ef00000000800 */
[----:B------:R-:W4:Y:S08]  /*5580*/  LDC R6, c[0x0][0x630] ;  /* 0x00018c00ff067b82 */ /* 0x000f300000000800 */
[----:B------:R-:W1:Y:S01]  /*5590*/  LDC.64 R24, c[0x0][0x620] ;  /* 0x00018800ff187b82 */ /* 0x000e620000000a00 */
[----:B--2---:R-:W-:-:S04]  /*55a0*/  ISETP.NE.U32.AND P0, PT, R20, RZ, PT ;  /* 0x000000ff1400720c */ /* 0x004fc80003f05070 */
[----:B------:R-:W-:Y:S02]  /*55b0*/  ISETP.NE.AND.EX P0, PT, R21, RZ, PT, P0 ;  /* 0x000000ff1500720c */ /* 0x000fe40003f05300 */
[----:B0-----:R-:W-:-:S05]  /*55c0*/  I2FP.F32.U32 R4, R26 ;  /* 0x0000001a00047245 */ /* 0x001fca0000201000 */
[----:B------:R-:W-:-:S04]  /*55d0*/  FMUL R4, R4, UR6 ;  /* 0x0000000604047c20 */ /* 0x000fc80008400000 */
[----:B------:R0:W2:Y:S02]  /*55e0*/  F2I.U32.TRUNC.NTZ R27, R4 ;  /* 0x00000004001b7305 */ /* 0x0000a4000020f000 */
[----:B---34-:R-:W-:Y:S05]  /*55f0*/  @!P0 BRA `(.L_x_104) ;  /* 0x0000000000288947 */ /* 0x018fea0003800000 */
[----:B------:R-:W3:Y:S02]  /*5600*/  LDC R5, c[0x0][0x634] ;  /* 0x00018d00ff057b82 */ /* 0x000ee40000000800 */
[----:B---3--:R-:W-:-:S05]  /*5610*/  IADD3 R17, P0, R2, R5, RZ ;  /* 0x0000000502117210 */ /* 0x008fca0007f1e0ff */
[----:B------:R-:W-:-:S04]  /*5620*/  IMAD.X R23, RZ, RZ, R3, P0 ;  /* 0x000000ffff177224 */ /* 0x000fc800000e0603 */
[----:B0-----:R-:W-:-:S04]  /*5630*/  IMAD.WIDE.U32 R4, R23, R20, RZ ;  /* 0x0000001417047225 */ /* 0x001fc800078e00ff */
[----:B------:R-:W-:-:S04]  /*5640*/  IMAD.WIDE.U32 R14, P0, R17, R21, R4 ;  /* 0x00000015110e7225 */ /* 0x000fc80007800004 */
[----:B------:R-:W-:-:S04]  /*5650*/  IMAD.WIDE.U32 R4, R17, R20, RZ ;  /* 0x0000001411047225 */ /* 0x000fc800078e00ff */
[----:B------:R-:W-:Y:S01]  /*5660*/  IMAD.X R17, RZ, RZ, RZ, P0 ;  /* 0x000000ffff117224 */ /* 0x000fe200000e06ff */
[----:B------:R-:W-:Y:S01]  /*5670*/  IADD3 RZ, P0, R5, R14, RZ ;  /* 0x0000000e05ff7210 */ /* 0x000fe20007f1e0ff */
[----:B------:R-:W-:-:S04]  /*5680*/  IMAD.MOV.U32 R16, RZ, RZ, R15 ;  /* 0x000000ffff107224 */ /* 0x000fc800078e000f */
[----:B------:R-:W-:-:S08]  /*5690*/  IMAD.WIDE.U32.X R16, R23, R21, R16, P0 ;  /* 0x0000001517107225 */ /* 0x000fd000000e0410 */
.L_x_104:
[-CC-:B------:R-:W-:Y:S01]  /*56a0*/  SHF.R.U64 R22, R16, R6.reuse, R17.reuse ;  /* 0x0000000610167219 */ /* 0x180fe20000001211 */
[----:B------:R-:W3:Y:S01]  /*56b0*/  LDC.64 R32, c[0x0][0x640] ;  /* 0x00019000ff207b82 */ /* 0x000ee20000000a00 */
[----:B0-----:R-:W-:Y:S01]  /*56c0*/  SHF.R.U32.HI R4, RZ, R6, R17 ;  /* 0x00000006ff047219 */ /* 0x001fe20000011611 */
[----:B--2---:R-:W-:Y:S01]  /*56d0*/  IMAD.MOV R27, RZ, RZ, -R27 ;  /* 0x000000ffff1b7224 */ /* 0x004fe200078e0a1b */
[----:B------:R-:W-:Y:S01]  /*56e0*/  IADD3 R15, P0, RZ, -R22, RZ ;  /* 0x80000016ff0f7210 */ /* 0x000fe20007f1e0ff */
[----:B------:R-:W-:Y:S01]  /*56f0*/  ULDC UR6, c[0x0][0x154] ;  /* 0x0000550000067ab9 */ /* 0x000fe20000000800 */
[----:B------:R-:W-:Y:S02]  /*5700*/  IMAD.MOV.U32 R17, RZ, RZ, 0x1 ;  /* 0x00000001ff117424 */ /* 0x000fe400078e00ff */
[----:B------:R-:W-:Y:S01]  /*5710*/  IMAD R27, R29, R27, R26 ;  /* 0x0000001b1d1b7224 */ /* 0x000fe200078e021a */
[----:B------:R-:W0:Y:S01]  /*5720*/  LDC R14, c[0x0][0x618] ;  /* 0x00018600ff0e7b82 */ /* 0x000e220000000800 */
[----:B------:R-:W-:-:S04]  /*5730*/  IMAD.X R5, RZ, RZ, ~R4, P0 ;  /* 0x000000ffff057224 */ /* 0x000fc800000e0e04 */
[-C--:B-1----:R-:W-:Y:S02]  /*5740*/  IMAD R6, R5, R24.reuse, RZ ;  /* 0x0000001805067224 */ /* 0x082fe400078e02ff */
[C---:B------:R-:W-:Y:S01]  /*5750*/  IMAD.WIDE.U32 R4, R15.reuse, R24, R2 ;  /* 0x000000180f047225 */ /* 0x040fe200078e0002 */
[----:B------:R-:W1:Y:S03]  /*5760*/  LDC R16, c[0x0][0x608] ;  /* 0x00018200ff107b82 */ /* 0x000e660000000800 */
[----:B------:R-:W-:Y:S01]  /*5770*/  IMAD R15, R15, R25, R6 ;  /* 0x000000190f0f7224 */ /* 0x000fe200078e0206 */
[----:B------:R-:W-:-:S03]  /*5780*/  I2FP.F32.U32 R6, R28 ;  /* 0x0000001c00067245 */ /* 0x000fc60000201000 */
[----:B------:R-:W-:Y:S01]  /*5790*/  IMAD.IADD R5, R5, 0x1, R15 ;  /* 0x0000000105057824 */ /* 0x000fe200078e020f */
[----:B------:R-:W2:Y:S01]  /*57a0*/  LDC R30, c[0x0][0x658] ;  /* 0x00019600ff1e7b82 */ /* 0x000ea20000000800 */
[----:B---3--:R-:W-:Y:S01]  /*57b0*/  ISETP.NE.U32.AND P0, PT, R32, RZ, PT ;  /* 0x000000ff2000720c */ /* 0x008fe20003f05070 */
[----:B------:R-:W-:-:S03]  /*57c0*/  IMAD.MOV.U32 R15, RZ, RZ, -0x1 ;  /* 0xffffffffff0f7424 */ /* 0x000fc600078e00ff */
[----:B------:R-:W-:-:S03]  /*57d0*/  ISETP.NE.AND.EX P0, PT, R33, RZ, PT, P0 ;  /* 0x000000ff2100720c */ /* 0x000fc60003f05300 */
[----:B------:R-:W3:Y:S01]  /*57e0*/  LDC R25, c[0x0][0x148] ;  /* 0x00005200ff197b82 */ /* 0x000ee20000000800 */
[-CC-:B0-----:R-:W-:Y:S02]  /*57f0*/  SHF.R.U64 R20, R4, R14.reuse, R5.reuse ;  /* 0x0000000e04147219 */ /* 0x181fe40000001205 */
[----:B------:R-:W-:Y:S01]  /*5800*/  SHF.R.U32.HI R5, RZ, R14, R5 ;  /* 0x0000000eff057219 */ /* 0x000fe20000011605 */
[----:B------:R-:W-:-:S04]  /*5810*/  FMUL R14, R6, UR6 ;  /* 0x00000006060e7c20 */ /* 0x000fc80008400000 */
[----:B------:R-:W0:Y:S01]  /*5820*/  LDC R26, c[0x0][0x600] ;  /* 0x00018000ff1a7b82 */ /* 0x000e220000000800 */
[----:B------:R4:W0:Y:S01]  /*5830*/  F2I.U32.TRUNC.NTZ R23, R14 ;  /* 0x0000000e00177305 */ /* 0x000822000020f000 */
[-CC-:B-1----:R-:W-:Y:S02]  /*5840*/  SHF.R.U64 R6, R20, R16.reuse, R5.reuse ;  /* 0x0000001014067219 */ /* 0x182fe40000001205 */
[----:B------:R-:W-:-:S04]  /*5850*/  SHF.R.U32.HI R5, RZ, R16, R5 ;  /* 0x00000010ff057219 */ /* 0x000fc80000011605 */
[----:B------:R-:W1:Y:S01]  /*5860*/  LDC R31, c[0x0][0x648] ;  /* 0x00019200ff1f7b82 */ /* 0x000e620000000800 */
[-CC-:B--2---:R-:W-:Y:S02]  /*5870*/  SHF.R.U64 R24, R6, R30.reuse, R5.reuse ;  /* 0x0000001e06187219 */ /* 0x184fe40000001205 */
[-C--:B------:R-:W-:Y:S02]  /*5880*/  SHF.L.U32 R15, R15, R30.reuse, RZ ;  /* 0x0000001e0f0f7219 */ /* 0x080fe400000006ff */
[-C--:B------:R-:W-:Y:S01]  /*5890*/  SHF.R.U32.HI R5, RZ, R30.reuse, R5 ;  /* 0x0000001eff057219 */ /* 0x080fe20000011605 */
[----:B------:R-:W-:Y:S01]  /*58a0*/  IMAD.MOV.U32 R4, RZ, RZ, R24 ;  /* 0x000000ffff047224 */ /* 0x000fe200078e0018 */
[----:B------:R-:W-:Y:S01]  /*58b0*/  SHF.L.U32 R30, R17, R30, RZ ;  /* 0x0000001e111e7219 */ /* 0x000fe200000006ff */
[----:B------:R-:W2:Y:S01]  /*58c0*/  LDC R34, c[0x0][0x638] ;  /* 0x00018e00ff227b82 */ /* 0x000ea20000000800 */
[----:B------:R-:W-:-:S07]  /*58d0*/  LOP3.LUT R29, RZ, R15, RZ, 0x33, !PT ;  /* 0x0000000fff1d7212 */ /* 0x000fce00078e33ff */
[----:B------:R-:W0:Y:S01]  /*58e0*/  LDC R35, c[0x0][0x610] ;  /* 0x00018400ff237b82 */ /* 0x000e220000000800 */
        /* <DEDUP_REMOVED lines=11> */
.L_x_105:
[----:B-1----:R-:W-:Y:S01]  /*59a0*/  SHF.R.U64 R4, R4, R31, R5 ;  /* 0x0000001f04047219 */ /* 0x002fe20000001205 */
[----:B0-----:R-:W-:Y:S01]  /*59b0*/  VIADD R17, R26, 0xffffffff ;  /* 0xffffffff1a117836 */ /* 0x001fe20000000000 */
[----:B------:R-:W-:Y:S01]  /*59c0*/  LOP3.LUT R15, R6, R29, RZ, 0xc0, !PT ;  /* 0x0000001d060f7212 */ /* 0x000fe200078ec0ff */
[----:B------:R-:W-:Y:S02]  /*59d0*/  IMAD.MOV R23, RZ, RZ, -R23 ;  /* 0x000000ffff177224 */ /* 0x000fe400078e0a17 */
[----:B------:R-:W-:Y:S02]  /*59e0*/  IMAD.MOV R5, RZ, RZ, -R4 ;  /* 0x000000ffff057224 */ /* 0x000fe400078e0a04 */
[----:B------:R-:W-:Y:S01]  /*59f0*/  IMAD R6, R30, R4, R15 ;  /* 0x000000041e067224 */ /* 0x000fe200078e020f */
[----:B------:R-:W-:Y:S01]  /*5a00*/  LOP3.LUT R15, R20, R17, RZ, 0xc0, !PT ;  /* 0x00000011140f7212 */ /* 0x000fe200078ec0ff */
[----:B---3--:R-:W-:Y:S02]  /*5a10*/  @P4 IMAD R27, R25, R23, R28 ;  /* 0x00000017191b4224 */ /* 0x008fe400078e021c */
[----:B--2---:R-:W-:-:S02]  /*5a20*/  IMAD R4, R5, R34, R24 ;  /* 0x0000002205047224 */ /* 0x004fc400078e0218 */
[----:B------:R-:W-:Y:S02]  /*5a30*/  IMAD R6, R6, R35, R27 ;  /* 0x0000002306067224 */ /* 0x000fe400078e021b */
[----:B------:R-:W-:Y:S02]  /*5a40*/  IMAD R5, R4, R26, R15 ;  /* 0x0000001a04057224 */ /* 0x000fe400078e020f */
[----:B------:R-:W-:-:S03]  /*5a50*/  IMAD.MOV.U32 R14, RZ, RZ, 0x1 ;  /* 0x00000001ff0e7424 */ /* 0x000fc600078e00ff */
[----:B------:R-:W-:Y:S02]  /*5a60*/  SEL R4, R5, R6, !P4 ;  /* 0x0000000605047207 */ /* 0x000fe40006000000 */
[----:B------:R-:W-:Y:S01]  /*5a70*/  SEL R6, R6, R5, !P4 ;  /* 0x0000000506067207 */ /* 0x000fe20006000000 */
[----:B------:R-:W-:-:S07]  /*5a80*/  IMAD.MOV.U32 R5, RZ, RZ, R22 ;  /* 0x000000ffff057224 */ /* 0x000fce00078e0016 */
.L_x_103:
[----:B------:R-:W-:Y:S02]  /*5a90*/  LOP3.LUT P0, RZ, R14, 0xff, RZ, 0xc0, !PT ;  /* 0x000000ff0eff7812 */ /* 0x000fe4000780c0ff */
[----:B------:R-:W-:-:S11]  /*5aa0*/  LOP3.LUT R87, R87, 0x1, RZ, 0x3c, !PT ;  /* 0x0000000157577812 */ /* 0x000fd600078e3cff */
[----:B------:R-:W-:Y:S05]  /*5ab0*/  @P0 BRA `(.L_x_106) ;  /* 0xffffffc000140947 */ /* 0x000fea000383ffff */
[----:B------:R-:W-:Y:S05]  /*5ac0*/  EXIT ;  /* 0x000000000000794d */ /* 0x000fea0003800000 */
.L_x_14:
[----:B------:R-:W-:-:S08]  /*5ad0*/  ISETP.NE.AND P0, PT, R20, RZ, PT ;  /* 0x000000ff1400720c */ /* 0x000fd00003f05270 */
[----:B-----5:R-:W0:-:S00]  /*5ae0*/  USETMAXREG.DEALLOC.CTAPOOL 0x28 ;  /* 0x00000028000079c8 */ /* 0x020e0000080e0500 */
[----:B------:R-:W-:Y:S05]  /*5af0*/  @P0 EXIT ;  /* 0x000000000000094d */ /* 0x000fea0003800000 */
[----:B0-----:R-:W-:Y:S01]  /*5b00*/  LOP3.LUT P0, RZ, R16, 0xff, RZ, 0xc0, !PT ;  /* 0x000000ff10ff7812 */ /* 0x001fe2000780c0ff */
[----:B------:R-:W-:Y:S02]  /*5b10*/  IMAD.MOV.U32 R13, RZ, RZ, 0x1 ;  /* 0x00000001ff0d7424 */ /* 0x000fe400078e00ff */
[----:B------:R-:W-:-:S10]  /*5b20*/  IMAD.MOV.U32 R12, RZ, RZ, RZ ;  /* 0x000000ffff0c7224 */ /* 0x000fd400078e00ff */
[----:B------:R-:W-:Y:S05]  /*5b30*/  @!P0 BRA `(.L_x_107) ;  /* 0x0000000c00008947 */ /* 0x000fea0003800000 */
[----:B------:R-:W-:Y:S01]  /*5b40*/  LOP3.LUT P0, RZ, R11, 0x1f, RZ, 0xc0, !PT ;  /* 0x0000001f0bff7812 */ /* 0x000fe2000780c0ff */
[----:B------:R-:W-:Y:S01]  /*5b50*/  ULDC UR5, c[0x0][0x658] ;  /* 0x0001960000057ab9 */ /* 0x000fe20000000800 */
[----:B------:R-:W-:Y:S01]  /*5b60*/  UMOV UR6, 0xffffffff ;  /* 0xffffffff00067882 */ /* 0x000fe20000000000 */
[----:B------:R-:W-:Y:S01]  /*5b70*/  BSSY B0, `(.L_x_107) ;  /* 0x00000bc000007945 */ /* 0x000fe20003800000 */
[----:B------:R-:W-:Y:S01]  /*5b80*/  USHF.L.U32 UR6, UR6, UR5, URZ ;  /* 0x0000000506067299 */ /* 0x000fe2000800063f */
[C---:B------:R-:W-:Y:S01]  /*5b90*/  ISETP.NE.AND P2, PT, R10.reuse, RZ, PT ;  /* 0x000000ff0a00720c */ /* 0x040fe20003f45270 */
[----:B------:R-:W-:Y:S01]  /*5ba0*/  IMAD.MOV.U32 R15, RZ, RZ, 0x1 ;  /* 0x00000001ff0f7424 */ /* 0x000fe200078e00ff */
[----:B------:R-:W-:Y:S01]  /*5bb0*/  ISETP.NE.OR P0, PT, R10, RZ, !P0 ;  /* 0x000000ff0a00720c */ /* 0x000fe20004705670 */
[----:B------:R-:W-:Y:S01]  /*5bc0*/  IMAD.MOV.U32 R13, RZ, RZ, 0x1 ;  /* 0x00000001ff0d7424 */ /* 0x000fe200078e00ff */
[----:B------:R-:W-:Y:S01]  /*5bd0*/  LOP3.LUT R14, R7, 0x2, RZ, 0xfc, !PT ;  /* 0x00000002070e7812 */ /* 0x000fe200078efcff */
[----:B------:R-:W-:Y:S01]  /*5be0*/  IMAD.MOV.U32 R12, RZ, RZ, RZ ;  /* 0x000000ffff0c7224 */ /* 0x000fe200078e00ff */
[----:B------:R-:W-:Y:S01]  /*5bf0*/  ULDC UR4, c[0x0][0x600] ;  /* 0x0001800000047ab9 */ /* 0x000fe20000000800 */
[----:B------:R-:W-:Y:S01]  /*5c00*/  UMOV UR7, 0x1 ;  /* 0x0000000100077882 */ /* 0x000fe20000000000 */
[----:B------:R-:W-:-:S02]  /*5c10*/  UIADD3 UR22, UR13, 0x1, URZ ;  /* 0x000000010d167890 */ /* 0x000fc4000fffe03f */
[----:B------:R-:W-:Y:S02]  /*5c20*/  UIADD3 UR16, UR4, -0x1, URZ ;  /* 0xffffffff04107890 */ /* 0x000fe4000fffe03f */
[----:B------:R-:W-:Y:S02]  /*5c30*/  USHF.L.U32 UR18, UR7, UR5, URZ ;  /* 0x0000000507127299 */ /* 0x000fe4000800063f */
[----:B------:R-:W-:Y:S01]  /*5c40*/  ULOP3.LUT UR17, URZ, UR6, URZ, 0x33, !UPT ;  /* 0x000000063f117292 */ /* 0x000fe2000f8e333f */
[----:B------:R-:W-:-:S11]  /*5c50*/  ULDC.64 UR20, c[0x0][0x198] ;  /* 0x0000660000147ab9 */ /* 0x000fd60000000a00 */
.L_x_119:
[----:B------:R-:W-:-:S03]  /*5c60*/  UMOV UR4, 0xffffffff ;  /* 0xffffffff00047882 */ /* 0x000fc60000000000 */
[----:B------:R-:W-:Y:S05]  /*5c70*/  BRA.DIV UR4, `(.L_x_108) ;  /* 0x0000002e04207947 */ /* 0x000fea000b800000 */
[----:B------:R-:W-:-:S13]  /*5c80*/  ELECT P1, URZ, PT ;  /* 0x00000000003f782f */ /* 0x000fda0003820000 */
.L_x_184:
[----:B------:R-:W0:Y:S01]  /*5c90*/  LDC R10, c[0x0][0x28c] ;  /* 0x0000a300ff0a7b82 */ /* 0x000e220000000800 */
[----:B------:R-:W-:Y:S01]  /*5ca0*/  BSSY B1, `(.L_x_109) ;  /* 0x0000035000017945 */ /* 0x000fe20003800000 */
[----:B0-----:R-:W-:-:S13]  /*5cb0*/  ISETP.LT.OR P1, PT, R10, 0x1, !P1 ;  /* 0x000000010a00780c */ /* 0x001fda0004f21670 */
[----:B------:R-:W-:Y:S05]  /*5cc0*/  @P1 BRA `(.L_x_110) ;  /* 0x0000000000c81947 */ /* 0x000fea0003800000 */
[----:B------:R-:W-:Y:S02]  /*5cd0*/  IMAD.SHL.U32 R16, R4, 0x40, RZ ;  /* 0x0000004004107824 */ /* 0x000fe400078e00ff */
[----:B------:R-:W-:Y:S02]  /*5ce0*/  IMAD.SHL.U32 R17, R6, 0x40, RZ ;  /* 0x0000004006117824 */ /* 0x000fe400078e00ff */
[----:B------:R-:W-:Y:S02]  /*5cf0*/  IMAD.MOV.U32 R18, RZ, RZ, RZ ;  /* 0x000000ffff127224 */ /* 0x000fe400078e00ff */
[----:B------:R-:W-:Y:S02]  /*5d00*/  IMAD.U32 R20, RZ, RZ, UR22 ;  /* 0x00000016ff147e24 */ /* 0x000fe4000f8e00ff */
[----:B------:R-:W-:Y:S02]  /*5d10*/  IMAD.MOV.U32 R4, RZ, RZ, R13 ;  /* 0x000000ffff047224 */ /* 0x000fe400078e000d */
[----:B------:R-:W-:-:S07]  /*5d20*/  IMAD.MOV.U32 R6, RZ, RZ, R12 ;  /* 0x000000ffff067224 */ /* 0x000fce00078e000c */
.L_x_114:
[----:B------:R-:W0:Y:S01]  /*5d30*/  S2R R11, SR_CgaCtaId ;  /* 0x00000000000b7919 */ /* 0x000e220000008800 */
[----:B------:R-:W-:-:S04]  /*5d40*/  MOV R10, 0x400 ;  /* 0x00000400000a7802 */ /* 0x000fc80000000f00 */
[----:B0-----:R-:W-:Y:S02]  /*5d50*/  LEA R21, R11, R10, 0x18 ;  /* 0x0000000a0b157211 */ /* 0x001fe400078ec0ff */
[----:B------:R-:W-:Y:S01]  /*5d60*/  SHF.L.U32 R10, R4, 0x1f, RZ ;  /* 0x0000001f040a7819 */ /* 0x000fe200000006ff */
[----:B------:R-:W0:Y:S02]  /*5d70*/  @!P2 LDC R11, c[0x0][0x500] ;  /* 0x00014000ff0bab82 */ /* 0x000e240000000800 */
[----:B------:R-:W-:-:S04]  /*5d80*/  IMAD R19, R6, 0x8, R21 ;  /* 0x0000000806137824 */ /* 0x000fc800078e0215 */
[----:B------:R-:W1:Y:S02]  /*5d90*/  SYNCS.PHASECHK.TRANS64.TRYWAIT P1, [R19+URZ+0x1c0], R10 ;  /* 0x0001c00a130075a7 */ /* 0x000e64000802017f */
[----:B-1----:R-:W-:Y:S05]  /*5da0*/  @!P1 BRA `(.L_x_111) ;  /* 0x0000002800f49947 */ /* 0x002fea0003800000 */
.L_x_185:
[----:B-1----:R-:W-:Y:S01]  /*5db0*/  PRMT R10, R14, 0x9910, RZ ;  /* 0x000099100e0a7816 */ /* 0x002fe200000000ff */
[----:B0-----:R0:W-:Y:S03]  /*5dc0*/  @!P2 SYNCS.ARRIVE.TRANS64 RZ, [R19+URZ], R11 ;  /* 0x0000000b13ffa9a7 */ /* 0x0011e6000800003f */
[----:B------:R-:W-:-:S13]  /*5dd0*/  ISETP.NE.AND P1, PT, R10, 0x2, PT ;  /* 0x000000020a00780c */ /* 0x000fda0003f25270 */
[----:B0-----:R-:W-:Y:S05]  /*5de0*/  @P1 BRA `(.L_x_112) ;  /* 0x0000000000041947 */ /* 0x001fea0003800000 */
[----:B------:R-:W-:Y:S01]  /*5df0*/  BPT.TRAP 0x1 ;  /* 0x000000040000795c */ /* 0x000fe20000300000 */
.L_x_112:
[----:B------:R-:W-:Y:S05]  /*5e00*/  @P0 BRA `(.L_x_113) ;  /* 0x0000000000040947 */ /* 0x000fea0003800000 */
[----:B------:R-:W-:Y:S01]  /*5e10*/  BPT.TRAP 0x1 ;  /* 0x000000040000795c */ /* 0x000fe20000300000 */
.L_x_113:
[----:B------:R-:W-:Y:S01]  /*5e20*/  IMAD R21, R6, 0x800, R21 ;  /* 0x0000080006157824 */ /* 0x000fe200078e0215 */
[----:B------:R-:W-:Y:S01]  /*5e30*/  R2UR UR9, R19 ;  /* 0x00000000130972ca */ /* 0x000fe200000e0000 */
[----:B------:R-:W-:Y:S01]  /*5e40*/  VIADD R20, R20, 0xffffffff ;  /* 0xffffffff14147836 */ /* 0x000fe20000000000 */
[----:B------:R-:W-:Y:S01]  /*5e50*/  UIADD3 UR4, UP0, UR20, 0xf0, URZ ;  /* 0x000000f014047890 */ /* 0x000fe2000ff1e03f */
[----:B------:R-:W-:Y:S01]  /*5e60*/  R2UR UR11, R17 ;  /* 0x00000000110b72ca */ /* 0x000fe200000e0000 */
[----:B------:R-:W-:Y:S01]  /*5e70*/  UIADD3 UR24, UP1, UR20, 0x1f0, URZ ;  /* 0x000001f014187890 */ /* 0x000fe2000ff3e03f */
[----:B------:R-:W-:Y:S01]  /*5e80*/  R2UR UR8, R21 ;  /* 0x00000000150872ca */ /* 0x000fe200000e0000 */
[----:B------:R-:W-:Y:S01]  /*5e90*/  UIADD3.X UR5, URZ, UR21, URZ, UP0, !UPT ;  /* 0x000000153f057290 */ /* 0x000fe200087fe43f */
[----:B------:R-:W-:Y:S01]  /*5ea0*/  R2UR UR10, R18 ;  /* 0x00000000120a72ca */ /* 0x000fe200000e0000 */
[----:B------:R-:W-:Y:S01]  /*5eb0*/  VIADD R6, R6, 0x1 ;  /* 0x0000000106067836 */ /* 0x000fe20000000000 */
[----:B------:R-:W-:Y:S01]  /*5ec0*/  R2UR UR12, R5 ;  /* 0x00000000050c72ca */ /* 0x000fe200000e0000 */
[----:B------:R-:W-:Y:S01]  /*5ed0*/  UIADD3.X UR25, URZ, UR21, URZ, UP1, !UPT ;  /* 0x000000153f197290 */ /* 0x000fe20008ffe43f */
[----:B------:R-:W-:Y:S01]  /*5ee0*/  R2UR UR19, R16 ;  /* 0x00000000101372ca */ /* 0x000fe200000e0000 */
[----:B------:R-:W-:Y:S01]  /*5ef0*/  UMOV UR6, 0x0 ;  /* 0x0000000000067882 */ /* 0x000fe20000000000 */
[----:B------:R-:W-:Y:S01]  /*5f00*/  ISETP.GT.AND P3, PT, R20, 0x1, PT ;  /* 0x000000011400780c */ /* 0x000fe20003f64270 */
[----:B------:R-:W-:Y:S01]  /*5f10*/  UMOV UR7, 0x10000000 ;  /* 0x1000000000077882 */ /* 0x000fe20000000000 */
[----:B------:R-:W-:Y:S01]  /*5f20*/  ISETP.NE.AND P1, PT, R6, 0x38, PT ;  /* 0x000000380600780c */ /* 0x000fe20003f25270 */
[----:B------:R-:W-:-:S02]  /*5f30*/  VIADD R18, R18, 0x20 ;  /* 0x0000002012127836 */ /* 0x000fc40000000000 */
[----:B------:R-:W-:Y:S01]  /*5f40*/  UIADD3 UR14, UR8, 0x480, URZ ;  /* 0x00000480080e7890 */ /* 0x000fe2000fffe03f */
[----:B------:R-:W-:Y:S01]  /*5f50*/  SEL R11, RZ, 0x1, P1 ;  /* 0x00000001ff0b7807 */ /* 0x000fe20000800000 */
[----:B------:R-:W-:Y:S01]  /*5f60*/  UIADD3 UR15, UR8, 0x1c480, URZ ;  /* 0x0001c480080f7890 */ /* 0x000fe2000fffe03f */
[----:B------:R-:W-:Y:S02]  /*5f70*/  SEL R6, R6, RZ, P1 ;  /* 0x000000ff06067207 */ /* 0x000fe40000800000 */
[----:B------:R-:W-:Y:S02]  /*5f80*/  LOP3.LUT R4, R4, R11, RZ, 0x3c, !PT ;  /* 0x0000000b04047212 */ /* 0x000fe400078e3cff */
[----:B------:R-:W-:Y:S02]  /*5f90*/  UMOV UR8, UR14 ;  /* 0x0000000e00087c82 */ /* 0x000fe40008000000 */
[----:B------:R0:W-:Y:S02]  /*5fa0*/  UTMALDG.3D [UR8], [UR4], desc[UR6] ;  /* 0x00000608040075b4 */ /* 0x0001e40008011000 */
[----:B0-----:R-:W-:Y:S01]  /*5fb0*/  UMOV UR8, UR15 ;  /* 0x0000000f00087c82 */ /* 0x001fe20008000000 */
[----:B------:R-:W-:-:S02]  /*5fc0*/  UMOV UR11, UR19 ;  /* 0x00000013000b7c82 */ /* 0x000fc40008000000 */
[----:B------:R0:W-:Y:S02]  /*5fd0*/  UTMALDG.3D [UR8], [UR24], desc[UR6] ;  /* 0x00000608180075b4 */ /* 0x0001e40008011000 */
[----:B0-----:R-:W-:Y:S05]  /*5fe0*/  @P3 BRA `(.L_x_114) ;  /* 0xfffffffc00503947 */ /* 0x001fea000383ffff */
.L_x_110:
[----:B------:R-:W-:Y:S05]  /*5ff0*/  BSYNC B1 ;  /* 0x0000000000017941 */ /* 0x000fea0003800000 */
.L_x_109:
[----:B------:R-:W-:Y:S01]  /*6000*/  LOP3.LUT P5, RZ, R15, 0xff, RZ, 0xc0, !PT ;  /* 0x000000ff0fff7812 */ /* 0x000fe200078ac0ff */
[----:B------:R-:W-:Y:S01]  /*6010*/  VIADD R11, R12, UR13 ;  /* 0x0000000d0c0b7c36 */ /* 0x000fe20008000000 */
[----:B------:R-:W-:Y:S01]  /*6020*/  ULDC.64 UR4, c[0x0][0x650] ;  /* 0x0001940000047ab9 */ /* 0x000fe20000000a00 */
[----:B------:R-:W-:Y:S01]  /*6030*/  IMAD.U32 R6, RZ, RZ, UR13 ;  /* 0x0000000dff067e24 */ /* 0x000fe2000f8e00ff */
[----:B------:R-:W-:Y:S01]  /*6040*/  UISETP.GE.U32.AND UP0, UPT, UR13, 0x38, UPT ;  /* 0x000000380d00788c */ /* 0x000fe2000bf06070 */
[----:B------:R-:W-:Y:S01]  /*6050*/  BSSY B1, `(.L_x_115) ;  /* 0x000006b000017945 */ /* 0x000fe20003800000 */
[----:B------:R-:W-:Y:S02]  /*6060*/  ISETP.GT.U32.AND P1, PT, R11, 0x37, PT ;  /* 0x000000370b00780c */ /* 0x000fe40003f24070 */
[----:B------:R-:W-:Y:S02]  /*6070*/  PRMT R10, RZ, 0x7610, R10 ;  /* 0x00007610ff0a7816 */ /* 0x000fe4000000000a */
[----:B------:R-:W-:-:S02]  /*6080*/  ISETP.LT.U32.AND P1, PT, R6, 0x38, P1 ;  /* 0x000000380600780c */ /* 0x000fc40000f21070 */
[----:B------:R-:W-:Y:S01]  /*6090*/  PLOP3.LUT P3, PT, PT, PT, UP0, 0x80, 0x0 ;  /* 0x000000000000781c */ /* 0x000fe20003f6f008 */
[----:B------:R-:W0:Y:S01]  /*60a0*/  @P5 S2R R5, SR_CgaCtaId ;  /* 0x0000000000055919 */ /* 0x000e220000008800 */
[----:B------:R-:W-:Y:S02]  /*60b0*/  @P5 MOV R4, 0x400 ;  /* 0x0000040000045802 */ /* 0x000fe40000000f00 */
[----:B------:R-:W-:Y:S02]  /*60c0*/  SEL R6, RZ, 0x1, !P1 ;  /* 0x00000001ff067807 */ /* 0x000fe40004800000 */
[----:B------:R-:W-:Y:S02]  /*60d0*/  PRMT R15, RZ, 0x7610, R15 ;  /* 0x00007610ff0f7816 */ /* 0x000fe4000000000f */
[----:B------:R-:W-:Y:S01]  /*60e0*/  LOP3.LUT R13, R13, R6, RZ, 0x3c, !PT ;  /* 0x000000060d0d7212 */ /* 0x000fe200078e3cff */
[----:B------:R-:W-:Y:S01]  /*60f0*/  IMAD.MOV.U32 R6, RZ, RZ, -0x1 ;  /* 0xffffffffff067424 */ /* 0x000fe200078e00ff */
[----:B0-----:R-:W-:-:S04]  /*6100*/  @P5 LEA R4, R5, R4, 0x18 ;  /* 0x0000000405045211 */ /* 0x001fc800078ec0ff */
[----:B------:R0:W-:Y:S01]  /*6110*/  @P5 SYNCS.ARRIVE.TRANS64.A1T0 RZ, [R4+URZ+0x3b8], RZ ;  /* 0x0003b8ff04ff59a7 */ /* 0x0001e2000810003f */
[----:B------:R-:W-:-:S04]  /*6120*/  IADD3 R2, P5, R2, R8, RZ ;  /* 0x0000000802027210 */ /* 0x000fc80007fbe0ff */
[----:B------:R-:W-:Y:S01]  /*6130*/  ISETP.GE.U32.AND P1, PT, R2, UR4, PT ;  /* 0x0000000402007c0c */ /* 0x000fe2000bf26070 */
[----:B------:R-:W-:Y:S01]  /*6140*/  IMAD.X R3, R3, 0x1, R0, P5 ;  /* 0x0000000103037824 */ /* 0x000fe200028e0600 */
[----:B0-----:R-:W-:-:S04]  /*6150*/  SHF.R.U32.HI R4, RZ, 0x3, R11 ;  /* 0x00000003ff047819 */ /* 0x001fc8000001160b */
[----:B------:R-:W-:Y:S01]  /*6160*/  ISETP.GE.U32.AND.EX P1, PT, R3, UR5, PT, P1 ;  /* 0x0000000503007c0c */ /* 0x000fe2000bf26110 */
[----:B------:R-:W-:-:S04]  /*6170*/  IMAD.WIDE.U32 R4, R4, 0x24924925, RZ ;  /* 0x2492492504047825 */ /* 0x000fc800078e00ff */
[----:B------:R-:W-:Y:S01]  /*6180*/  IMAD R12, R5, -0x38, R11 ;  /* 0xffffffc8050c7824 */ /* 0x000fe200078e020b */
[----:B------:R-:W-:Y:S01]  /*6190*/  @P3 LOP3.LUT R13, R13, 0x1, R5, 0x78, !PT ;  /* 0x000000010d0d3812 */ /* 0x000fe200078e7805 */
[----:B------:R-:W-:Y:S02]  /*61a0*/  IMAD.MOV.U32 R4, RZ, RZ, -0x1 ;  /* 0xffffffffff047424 */ /* 0x000fe400078e00ff */
[----:B------:R-:W-:-:S04]  /*61b0*/  IMAD.MOV.U32 R5, RZ, RZ, -0x1 ;  /* 0xffffffffff057424 */ /* 0x000fc800078e00ff */
[----:B------:R-:W-:Y:S05]  /*61c0*/  @P1 BRA `(.L_x_116) ;  /* 0x00000004004c1947 */ /* 0x000fea0003800000 */
[----:B------:R-:W0:Y:S01]  /*61d0*/  S2R R17, SR_CTAID.X ;  /* 0x0000000000117919 */ /* 0x000e220000002500 */
[----:B------:R-:W-:Y:S01]  /*61e0*/  ULDC.64 UR4, c[0x0][0x628] ;  /* 0x00018a0000047ab9 */ /* 0x000fe20000000a00 */
[----:B------:R-:W1:Y:S01]  /*61f0*/  LDC R18, c[0x0][0x144] ;  /* 0x00005100ff127b82 */ /* 0x000e620000000800 */
[----:B------:R-:W-:Y:S01]  /*6200*/  ISETP.NE.U32.AND P1, PT, RZ, UR4, PT ;  /* 0x00000004ff007c0c */ /* 0x000fe2000bf25070 */
[----:B------:R-:W2:Y:S01]  /*6210*/  S2R R6, SR_CTAID.Y ;  /* 0x0000000000067919 */ /* 0x000ea20000002600 */
[----:B------:R-:W-:Y:S01]  /*6220*/  ULDC UR6, c[0x0][0x150] ;  /* 0x0000540000067ab9 */ /* 0x000fe20000000800 */
[----:B------:R-:W-:Y:S01]  /*6230*/  ULDC UR7, c[0x0][0x630] ;  /* 0x00018c0000077ab9 */ /* 0x000fe20000000800 */
[----:B------:R-:W-:Y:S01]  /*6240*/  ISETP.NE.AND.EX P1, PT, RZ, UR5, PT, P1 ;  /* 0x00000005ff007c0c */ /* 0x000fe2000bf25310 */
[----:B------:R-:W-:Y:S01]  /*6250*/  IMAD.MOV.U32 R4, RZ, RZ, R2 ;  /* 0x000000ffff047224 */ /* 0x000fe200078e0002 */
[----:B0-----:R-:W-:-:S05]  /*6260*/  I2FP.F32.U32 R5, R17 ;  /* 0x0000001100057245 */ /* 0x001fca0000201000 */
[----:B------:R-:W-:Y:S01]  /*6270*/  FMUL R20, R5, UR6 ;  /* 0x0000000605147c20 */ /* 0x000fe20008400000 */
[----:B------:R-:W-:-:S05]  /*6280*/  IMAD.MOV.U32 R5, RZ, RZ, R3 ;  /* 0x000000ffff057224 */ /* 0x000fca00078e0003 */
[----:B--2---:R-:W-:Y:S05]  /*6290*/  @!P1 BRA `(.L_x_117) ;  /* 0x0000000000289947 */ /* 0x004fea0003800000 */
[----:B------:R-:W-:Y:S02]  /*62a0*/  ULDC UR6, c[0x0][0x634] ;  /* 0x00018d0000067ab9 */ /* 0x000fe40000000800 */
[----:B------:R-:W-:-:S05]  /*62b0*/  IADD3 R5, P1, R2, UR6, RZ ;  /* 0x0000000602057c10 */ /* 0x000fca000ff3e0ff */
[----:B------:R-:W-:-:S04]  /*62c0*/  IMAD.X R19, RZ, RZ, R3, P1 ;  /* 0x000000ffff137224 */ /* 0x000fc800008e0603 */
[----:B------:R-:W-:-:S04]  /*62d0*/  IMAD.WIDE.U32 R10, R19, UR4, RZ ;  /* 0x00000004130a7c25 */ /* 0x000fc8000f8e00ff */
[----:B------:R-:W-:-:S04]  /*62e0*/  IMAD.WIDE.U32 R10, P1, R5, UR5, R10 ;  /* 0x00000005050a7c25 */ /* 0x000fc8000f82000a */
[----:B------:R-:W-:-:S04]  /*62f0*/  IMAD.WIDE.U32 R4, R5, UR4, RZ ;  /* 0x0000000405047c25 */ /* 0x000fc8000f8e00ff */
[----:B------:R-:W-:Y:S01]  /*6300*/  IMAD.MOV.U32 R4, RZ, RZ, R11 ;  /* 0x000000ffff047224 */ /* 0x000fe200078e000b */
[----:B------:R-:W-:Y:S01]  /*6310*/  IADD3 RZ, P3, R5, R10, RZ ;  /* 0x0000000a05ff7210 */ /* 0x000fe20007f7e0ff */
[----:B------:R-:W-:-:S04]  /*6320*/  IMAD.X R5, RZ, RZ, RZ, P1 ;  /* 0x000000ffff057224 */ /* 0x000fc800008e06ff */
[----:B------:R-:W-:-:S08]  /*6330*/  IMAD.WIDE.U32.X R4, R19, UR5, R4, P3 ;  /* 0x0000000513047c25 */ /* 0x000fd000098e0404 */
.L_x_117:
[--C-:B------:R-:W-:Y:S01]  /*6340*/  SHF.R.U64 R16, R4, UR7, R5.reuse ;  /* 0x0000000704107c19 */ /* 0x100fe20008001205 */
[----:B------:R-:W0:Y:S01]  /*6350*/  F2I.U32.TRUNC.NTZ R20, R20 ;  /* 0x0000001400147305 */ /* 0x000e22000020f000 */
[----:B------:R-:W-:Y:S01]  /*6360*/  SHF.R.U32.HI R4, RZ, UR7, R5 ;  /* 0x00000007ff047c19 */ /* 0x000fe20008011605 */
[----:B------:R-:W-:Y:S01]  /*6370*/  ULDC.64 UR4, c[0x0][0x620] ;  /* 0x0001880000047ab9 */ /* 0x000fe20000000a00 */
[----:B------:R-:W-:Y:S01]  /*6380*/  IADD3 R11, P1, RZ, -R16, RZ ;  /* 0x80000010ff0b7210 */ /* 0x000fe20007f3e0ff */
[----:B------:R-:W-:Y:S01]  /*6390*/  ULDC.64 UR6, c[0x0][0x640] ;  /* 0x0001900000067ab9 */ /* 0x000fe20000000a00 */
[----:B------:R-:W2:Y:S03]  /*63a0*/  LDC R21, c[0x0][0x148] ;  /* 0x00005200ff157b82 */ /* 0x000ea60000000800 */
[----:B------:R-:W-:Y:S01]  /*63b0*/  IMAD.X R4, RZ, RZ, ~R4, P1 ;  /* 0x000000ffff047224 */ /* 0x000fe200008e0e04 */
[----:B------:R-:W-:-:S03]  /*63c0*/  ISETP.NE.U32.AND P1, PT, RZ, UR6, PT ;  /* 0x00000006ff007c0c */ /* 0x000fc6000bf25070 */
[----:B------:R-:W-:Y:S01]  /*63d0*/  IMAD R10, R4, UR4, RZ ;  /* 0x00000004040a7c24 */ /* 0x000fe2000f8e02ff */
[----:B------:R-:W-:Y:S01]  /*63e0*/  ISETP.NE.AND.EX P1, PT, RZ, UR7, PT, P1 ;  /* 0x00000007ff007c0c */ /* 0x000fe2000bf25310 */
[----:B------:R-:W-:Y:S01]  /*63f0*/  IMAD.WIDE.U32 R4, R11, UR4, R2 ;  /* 0x000000040b047c25 */ /* 0x000fe2000f8e0002 */
[----:B------:R-:W-:-:S03]  /*6400*/  ULDC UR4, c[0x0][0x618] ;  /* 0x0001860000047ab9 */ /* 0x000fc60000000800 */
[----:B------:R-:W-:Y:S01]  /*6410*/  IMAD R11, R11, UR5, R10 ;  /* 0x000000050b0b7c24 */ /* 0x000fe2000f8e020a */
[----:B------:R-:W-:Y:S01]  /*6420*/  ULDC UR5, c[0x0][0x154] ;  /* 0x0000550000057ab9 */ /* 0x000fe20000000800 */
[----:B0-----:R-:W-:Y:S02]  /*6430*/  IMAD.MOV R10, RZ, RZ, -R20 ;  /* 0x000000ffff0a7224 */ /* 0x001fe400078e0a14 */
[----:B------:R-:W-:Y:S02]  /*6440*/  IMAD.IADD R5, R5, 0x1, R11 ;  /* 0x0000000105057824 */ /* 0x000fe400078e020b */
[----:B-1----:R-:W-:Y:S01]  /*6450*/  IMAD R17, R18, R10, R17 ;  /* 0x0000000a12117224 */ /* 0x002fe200078e0211 */
[----:B------:R-:W-:Y:S02]  /*6460*/  I2FP.F32.U32 R10, R6 ;  /* 0x00000006000a7245 */ /* 0x000fe40000201000 */
[--C-:B------:R-:W-:Y:S02]  /*6470*/  SHF.R.U64 R18, R4, UR4, R5.reuse ;  /* 0x0000000404127c19 */ /* 0x100fe40008001205 */
[----:B------:R-:W-:Y:S01]  /*6480*/  SHF.R.U32.HI R5, RZ, UR4, R5 ;  /* 0x00000004ff057c19 */ /* 0x000fe20008011605 */
[----:B------:R-:W-:Y:S01]  /*6490*/  FMUL R10, R10, UR5 ;  /* 0x000000050a0a7c20 */ /* 0x000fe20008400000 */
[----:B------:R-:W-:-:S02]  /*64a0*/  ULDC UR4, c[0x0][0x608] ;  /* 0x0001820000047ab9 */ /* 0x000fc40000000800 */
[--C-:B------:R-:W-:Y:S01]  /*64b0*/  SHF.R.U64 R20, R18, UR4, R5.reuse ;  /* 0x0000000412147c19 */ /* 0x100fe20008001205 */
[----:B------:R0:W1:Y:S01]  /*64c0*/  F2I.U32.TRUNC.NTZ R22, R10 ;  /* 0x0000000a00167305 */ /* 0x000062000020f000 */
[----:B------:R-:W-:Y:S01]  /*64d0*/  SHF.R.U32.HI R5, RZ, UR4, R5 ;  /* 0x00000004ff057c19 */ /* 0x000fe20008011605 */
[----:B------:R-:W-:-:S03]  /*64e0*/  ULDC UR4, c[0x0][0x658] ;  /* 0x0001960000047ab9 */ /* 0x000fc60000000800 */
[--C-:B------:R-:W-:Y:S02]  /*64f0*/  SHF.R.U64 R19, R20, UR4, R5.reuse ;  /* 0x0000000414137c19 */ /* 0x100fe40008001205 */
[----:B------:R-:W-:-:S03]  /*6500*/  SHF.R.U32.HI R23, RZ, UR4, R5 ;  /* 0x00000004ff177c19 */ /* 0x000fc60008011605 */
[----:B------:R-:W-:Y:S02]  /*6510*/  IMAD.MOV.U32 R4, RZ, RZ, R19 ;  /* 0x000000ffff047224 */ /* 0x000fe400078e0013 */
[----:B------:R-:W-:Y:S01]  /*6520*/  IMAD.MOV.U32 R5, RZ, RZ, R23 ;  /* 0x000000ffff057224 */ /* 0x000fe200078e0017 */
[----:B0-----:R-:W-:Y:S06]  /*6530*/  @!P1 BRA `(.L_x_118) ;  /* 0x0000000000289947 */ /* 0x001fec0003800000 */
        /* <DEDUP_REMOVED lines=10> */
.L_x_118:
[----:B------:R-:W-:Y:S01]  /*65e0*/  ULDC UR4, c[0x0][0x648] ;  /* 0x0001920000047ab9 */ /* 0x000fe20000000800 */
[----:B-1----:R-:W-:Y:S01]  /*65f0*/  IMAD.MOV R22, RZ, RZ, -R22 ;  /* 0x000000ffff167224 */ /* 0x002fe200078e0a16 */
[----:B------:R-:W-:Y:S01]  /*6600*/  SHF.R.U64 R5, R4, UR4, R5 ;  /* 0x0000000404057c19 */ /* 0x000fe20008001205 */
[----:B------:R-:W-:Y:S01]  /*6610*/  ULDC UR4, c[0x0][0x638] ;  /* 0x00018e0000047ab9 */ /* 0x000fe20000000800 */
[----:B------:R-:W-:Y:S01]  /*6620*/  LOP3.LUT R4, R20, UR17, RZ, 0xc0, !PT ;  /* 0x0000001114047c12 */ /* 0x000fe2000f8ec0ff */
[----:B--2---:R-:W-:Y:S01]  /*6630*/  @P4 IMAD R17, R21, R22, R6 ;  /* 0x0000001615114224 */ /* 0x004fe200078e0206 */
[----:B------:R-:W-:Y:S01]  /*6640*/  LOP3.LUT R18, R18, UR16, RZ, 0xc0, !PT ;  /* 0x0000001012127c12 */ /* 0x000fe2000f8ec0ff */
[----:B------:R-:W-:Y:S01]  /*6650*/  IMAD.MOV R6, RZ, RZ, -R5 ;  /* 0x000000ffff067224 */ /* 0x000fe200078e0a05 */
[----:B------:R-:W-:Y:S01]  /*6660*/  ULDC UR5, c[0x0][0x610] ;  /* 0x0001840000057ab9 */ /* 0x000fe20000000800 */
[----:B------:R-:W-:Y:S02]  /*6670*/  IMAD R4, R5, UR18, R4 ;  /* 0x0000001205047c24 */ /* 0x000fe4000f8e0204 */
[----:B------:R-:W-:Y:S01]  /*6680*/  IMAD R19, R6, UR4, R19 ;  /* 0x0000000406137c24 */ /* 0x000fe2000f8e0213 */
[----:B------:R-:W-:Y:S01]  /*6690*/  ULDC UR4, c[0x0][0x600] ;  /* 0x0001800000047ab9 */ /* 0x000fe20000000800 */
[----:B------:R-:W-:-:S02]  /*66a0*/  IMAD R17, R4, UR5, R17 ;  /* 0x0000000504117c24 */ /* 0x000fc4000f8e0211 */
[----:B------:R-:W-:Y:S02]  /*66b0*/  IMAD R6, R19, UR4, R18 ;  /* 0x0000000413067c24 */ /* 0x000fe4000f8e0212 */
[----:B------:R-:W-:Y:S02]  /*66c0*/  IMAD.MOV.U32 R10, RZ, RZ, 0x1 ;  /* 0x00000001ff0a7424 */ /* 0x000fe400078e00ff */
[----:B------:R-:W-:Y:S01]  /*66d0*/  IMAD.MOV.U32 R5, RZ, RZ, R16 ;  /* 0x000000ffff057224 */ /* 0x000fe200078e0010 */
[----:B------:R-:W-:Y:S02]  /*66e0*/  SEL R4, R6, R17, !P4 ;  /* 0x0000001106047207 */ /* 0x000fe40006000000 */
[----:B------:R-:W-:-:S07]  /*66f0*/  SEL R6, R17, R6, !P4 ;  /* 0x0000000611067207 */ /* 0x000fce0006000000 */
.L_x_116:
[----:B------:R-:W-:Y:S05]  /*6700*/  BSYNC B1 ;  /* 0x0000000000017941 */ /* 0x000fea0003800000 */
.L_x_115:
[----:B------:R-:W-:-:S13]  /*6710*/  LOP3.LUT P1, RZ, R10, 0xff, RZ, 0xc0, !PT ;  /* 0x000000ff0aff7812 */ /* 0x000fda000782c0ff */
[----:B------:R-:W-:Y:S05]  /*6720*/  @P1 BRA `(.L_x_119) ;  /* 0xfffffff4004c1947 */ /* 0x000fea000383ffff */
[----:B------:R-:W-:Y:S05]  /*6730*/  BSYNC B0 ;  /* 0x0000000000007941 */ /* 0x000fea0003800000 */
.L_x_107:
[----:B------:R-:W-:-:S03]  /*6740*/  UMOV UR4, 0xffffffff ;  /* 0xffffffff00047882 */ /* 0x000fc60000000000 */
[----:B------:R-:W-:Y:S05]  /*6750*/  BRA.DIV UR4, `(.L_x_120) ;  /* 0x00000022049c7947 */ /* 0x000fea000b800000 */
[----:B------:R-:W-:-:S13]  /*6760*/  ELECT P0, URZ, PT ;  /* 0x00000000003f782f */ /* 0x000fda0003800000 */
.L_x_188:
[----:B------:R-:W-:Y:S04]  /*6770*/  BSSY B0, `(.L_x_121) ;  /* 0x00001ff000007945 */ /* 0x000fe80003800000 */
[----:B------:R-:W-:Y:S05]  /*6780*/  @!P0 BRA `(.L_x_122) ;  /* 0x0000001c00f48947 */ /* 0x000fea0003800000 */
[----:B------:R-:W-:-:S04]  /*6790*/  LOP3.LUT R7, R7, 0x2, RZ, 0xfc, !PT ;  /* 0x0000000207077812 */ /* 0x000fc800078efcff */
[----:B------:R-:W-:-:S13]  /*67a0*/  ISETP.NE.AND P0, PT, R7, 0x3, PT ;  /* 0x000000030700780c */ /* 0x000fda0003f05270 */
[----:B------:R-:W-:Y:S05]  /*67b0*/  @!P0 BRA `(.L_x_123) ;  /* 0x0000000000048947 */ /* 0x000fea0003800000 */
[----:B------:R-:W-:Y:S01]  /*67c0*/  BPT.TRAP 0x1 ;  /* 0x000000040000795c */ /* 0x000fe20000300000 */
.L_x_123:
[----:B------:R-:W0:Y:S01]  /*67d0*/  S2R R3, SR_CgaCtaId ;  /* 0x0000000000037919 */ /* 0x000e220000008800 */
[----:B------:R-:W-:Y:S02]  /*67e0*/  MOV R0, 0x400 ;  /* 0x0000040000007802 */ /* 0x000fe40000000f00 */
[----:B------:R-:W-:Y:S02]  /*67f0*/  SHF.L.U32 R2, R13, 0x1f, RZ ;  /* 0x0000001f0d027819 */ /* 0x000fe400000006ff */
[----:B0-----:R-:W-:-:S05]  /*6800*/  LEA R3, R3, R0, 0x18 ;  /* 0x0000000003037211 */ /* 0x001fca00078ec0ff */
[----:B------:R-:W-:-:S04]  /*6810*/  VIADD R3, R3, 0x1c0 ;  /* 0x000001c003037836 */ /* 0x000fc80000000000 */
[C---:B------:R-:W-:Y:S02]  /*6820*/  IMAD R5, R12.reuse, 0x8, R3 ;  /* 0x000000080c057824 */ /* 0x040fe400078e0203 */
[----:B------:R-:W-:Y:S02]  /*6830*/  VIADD R12, R12, 0x1 ;  /* 0x000000010c0c7836 */ /* 0x000fe40000000000 */
[----:B------:R-:W0:Y:S03]  /*6840*/  SYNCS.PHASECHK.TRANS64.TRYWAIT P0, [R5+URZ], R2 ;  /* 0x00000002050075a7 */ /* 0x000e26000800017f */
[----:B------:R-:W-:-:S04]  /*6850*/  ISETP.NE.AND P1, PT, R12, 0x38, PT ;  /* 0x000000380c00780c */ /* 0x000fc80003f25270 */
[----:B------:R-:W-:Y:S02]  /*6860*/  SEL R0, RZ, 0x1, P1 ;  /* 0x00000001ff007807 */ /* 0x000fe40000800000 */
[----:B------:R-:W-:Y:S02]  /*6870*/  SEL R12, R12, RZ, P1 ;  /* 0x000000ff0c0c7207 */ /* 0x000fe40000800000 */
[----:B------:R-:W-:-:S03]  /*6880*/  LOP3.LUT R13, R13, R0, RZ, 0x3c, !PT ;  /* 0x000000000d0d7212 */ /* 0x000fc600078e3cff */
[----:B------:R-:W-:Y:S01]  /*6890*/  IMAD R7, R12, 0x8, R3 ;  /* 0x000000080c077824 */ /* 0x000fe200078e0203 */
[----:B------:R-:W-:Y:S01]  /*68a0*/  SHF.L.U32 R4, R13, 0x1f, RZ ;  /* 0x0000001f0d047819 */ /* 0x000fe200000006ff */
[----:B0-----:R-:W-:Y:S06]  /*68b0*/  @!P0 BRA `(.L_x_124) ;  /* 0x0000002000688947 */ /* 0x001fec0003800000 */
.L_x_189:
[----:B------:R-:W1:Y:S01]  /*68c0*/  SYNCS.PHASECHK.TRANS64.TRYWAIT P0, [R7+URZ], R4 ;  /* 0x00000004070075a7 */ /* 0x000e62000800017f */
[----:B------:R-:W-:-:S05]  /*68d0*/  VIADD R0, R12, 0x1 ;  /* 0x000000010c007836 */ /* 0x000fca0000000000 */
[----:B------:R-:W-:-:S04]  /*68e0*/  ISETP.NE.AND P1, PT, R0, 0x38, PT ;  /* 0x000000380000780c */ /* 0x000fc80003f25270 */
[----:B0-----:R-:W-:Y:S02]  /*68f0*/  SEL R2, RZ, 0x1, P1 ;  /* 0x00000001ff027807 */ /* 0x001fe40000800000 */
[----:B------:R-:W-:Y:S02]  /*6900*/  SEL R0, R0, RZ, P1 ;  /* 0x000000ff00007207 */ /* 0x000fe40000800000 */
[----:B------:R-:W-:-:S03]  /*6910*/  LOP3.LUT R13, R13, R2, RZ, 0x3c, !PT ;  /* 0x000000020d0d7212 */ /* 0x000fc600078e3cff */
[----:B------:R-:W-:Y:S01]  /*6920*/  IMAD R6, R0, 0x8, R3 ;  /* 0x0000000800067824 */ /* 0x000fe200078e0203 */
[----:B------:R-:W-:Y:S01]  /*6930*/  SHF.L.U32 R5, R13, 0x1f, RZ ;  /* 0x0000001f0d057819 */ /* 0x000fe200000006ff */
[----:B-1----:R-:W-:Y:S06]  /*6940*/  @!P0 BRA `(.L_x_125) ;  /* 0x0000002000588947 */ /* 0x002fec0003800000 */
.L_x_190:
[----:B------:R-:W1:Y:S01]  /*6950*/  SYNCS.PHASECHK.TRANS64.TRYWAIT P0, [R6+URZ], R5 ;  /* 0x00000005060075a7 */ /* 0x000e62000800017f */
[----:B------:R-:W-:-:S05]  /*6960*/  VIADD R0, R0, 0x1 ;  /* 0x0000000100007836 */ /* 0x000fca0000000000 */
[----:B------:R-:W-:-:S04]  /*6970*/  ISETP.NE.AND P1, PT, R0, 0x38, PT ;  /* 0x000000380000780c */ /* 0x000fc80003f25270 */
[----:B------:R-:W-:Y:S02]  /*6980*/  SEL R2, RZ, 0x1, P1 ;  /* 0x00000001ff027807 */ /* 0x000fe40000800000 */
[----:B------:R-:W-:Y:S02]  /*6990*/  SEL R0, R0, RZ, P1 ;  /* 0x000000ff00007207 */ /* 0x000fe40000800000 */
[----:B------:R-:W-:-:S03]  /*69a0*/  LOP3.LUT R13, R13, R2, RZ, 0x3c, !PT ;  /* 0x000000020d0d7212 */ /* 0x000fc600078e3cff */
[----:B0-----:R-:W-:Y:S01]  /*69b0*/  IMAD R7, R0, 0x8, R3 ;  /* 0x0000000800077824 */ /* 0x001fe200078e0203 */
[----:B------:R-:W-:Y:S01]  /*69c0*/  SHF.L.U32 R4, R13, 0x1f, RZ ;  /* 0x0000001f0d047819 */ /* 0x000fe200000006ff */
[----:B-1----:R-:W-:Y:S06]  /*69d0*/  @!P0 BRA `(.L_x_126) ;  /* 0x0000002000488947 */ /* 0x002fec0003800000 */
.L_x_191:
        /* <DEDUP_REMOVED lines=9> */
.L_x_192:
        /* <DEDUP_REMOVED lines=9> */
.L_x_193:
        /* <DEDUP_REMOVED lines=9> */
.L_x_194:
        /* <DEDUP_REMOVED lines=9> */
.L_x_195:
        /* <DEDUP_REMOVED lines=9> */
.L_x_196:
        /* <DEDUP_REMOVED lines=9> */
.L_x_197:
        /* <DEDUP_REMOVED lines=9> */
.L_x_198:
        /* <DEDUP_REMOVED lines=9> */
.L_x_199:
        /* <DEDUP_REMOVED lines=9> */
.L_x_200:
        /* <DEDUP_REMOVED lines=9> */
.L_x_201:
        /* <DEDUP_REMOVED lines=9> */
.L_x_202:
        /* <DEDUP_REMOVED lines=9> */
.L_x_203:
        /* <DEDUP_REMOVED lines=9> */
.L_x_204:
        /* <DEDUP_REMOVED lines=9> */
.L_x_205:
        /* <DEDUP_REMOVED lines=9> */
.L_x_206:
        /* <DEDUP_REMOVED lines=9> */
.L_x_207:
        /* <DEDUP_REMOVED lines=9> */
.L_x_208:
        /* <DEDUP_REMOVED lines=9> */
.L_x_209:
        /* <DEDUP_REMOVED lines=9> */
.L_x_210:
        /* <DEDUP_REMOVED lines=9> */
.L_x_211:
        /* <DEDUP_REMOVED lines=9> */
.L_x_212:
        /* <DEDUP_REMOVED lines=9> */
.L_x_213:
        /* <DEDUP_REMOVED lines=9> */
.L_x_214:
        /* <DEDUP_REMOVED lines=9> */
.L_x_215:
        /* <DEDUP_REMOVED lines=9> */
.L_x_216:
        /* <DEDUP_REMOVED lines=9> */
.L_x_217:
        /* <DEDUP_REMOVED lines=9> */
.L_x_218:
        /* <DEDUP_REMOVED lines=9> */
.L_x_219:
        /* <DEDUP_REMOVED lines=9> */
.L_x_220:
        /* <DEDUP_REMOVED lines=9> */
.L_x_221:
        /* <DEDUP_REMOVED lines=9> */
.L_x_222:
        /* <DEDUP_REMOVED lines=9> */
.L_x_223:
        /* <DEDUP_REMOVED lines=9> */
.L_x_224:
        /* <DEDUP_REMOVED lines=9> */
.L_x_225:
        /* <DEDUP_REMOVED lines=9> */
.L_x_226:
        /* <DEDUP_REMOVED lines=9> */
.L_x_227:
        /* <DEDUP_REMOVED lines=9> */
.L_x_228:
        /* <DEDUP_REMOVED lines=9> */
.L_x_229:
        /* <DEDUP_REMOVED lines=9> */
.L_x_230:
        /* <DEDUP_REMOVED lines=9> */
.L_x_231:
        /* <DEDUP_REMOVED lines=9> */
.L_x_232:
        /* <DEDUP_REMOVED lines=9> */
.L_x_233:
        /* <DEDUP_REMOVED lines=9> */
.L_x_234:
        /* <DEDUP_REMOVED lines=9> */
.L_x_235:
        /* <DEDUP_REMOVED lines=9> */
.L_x_236:
        /* <DEDUP_REMOVED lines=9> */
.L_x_237:
        /* <DEDUP_REMOVED lines=9> */
.L_x_238:
        /* <DEDUP_REMOVED lines=9> */
.L_x_239:
        /* <DEDUP_REMOVED lines=9> */
.L_x_240:
        /* <DEDUP_REMOVED lines=9> */
.L_x_241:
        /* <DEDUP_REMOVED lines=9> */
.L_x_242:
[----:B------:R-:W1:Y:S01]  /*8690*/  SYNCS.PHASECHK.TRANS64.TRYWAIT P0, [R6+URZ], R5 ;  /* 0x00000005060075a7 */ /* 0x000e62000800017f */
[----:B------:R-:W-:-:S05]  /*86a0*/  VIADD R0, R0, 0x1 ;  /* 0x0000000100007836 */ /* 0x000fca0000000000 */
[----:B------:R-:W-:-:S04]  /*86b0*/  ISETP.NE.AND P1, PT, R0, 0x38, PT ;  /* 0x000000380000780c */ /* 0x000fc80003f25270 */
[----:B------:R-:W-:Y:S02]  /*86c0*/  SEL R2, RZ, 0x1, P1 ;  /* 0x00000001ff027807 */ /* 0x000fe40000800000 */
[----:B------:R-:W-:Y:S02]  /*86d0*/  SEL R0, R0, RZ, P1 ;  /* 0x000000ff00007207 */ /* 0x000fe40000800000 */
[----:B------:R-:W-:Y:S01]  /*86e0*/  LOP3.LUT R2, R13, R2, RZ, 0x3c, !PT ;  /* 0x000000020d027212 */ /* 0x000fe200078e3cff */
[----:B-1----:R-:W-:Y:S06]  /*86f0*/  @!P0 BRA `(.L_x_178) ;  /* 0x0000001400108947 */ /* 0x002fec0003800000 */
.L_x_243:
[----:B------:R-:W-:Y:S01]  /*8700*/  IMAD R3, R0, 0x8, R3 ;  /* 0x0000000800037824 */ /* 0x000fe200078e0203 */
[----:B------:R-:W-:-:S07]  /*8710*/  SHF.L.U32 R0, R2, 0x1f, RZ ;  /* 0x0000001f02007819 */ /* 0x000fce00000006ff */
.L_x_179:
[----:B--2---:R2:W3:Y:S02]  /*8720*/  SYNCS.PHASECHK.TRANS64.TRYWAIT P0, [R3+URZ], R0 ;  /* 0x00000000030075a7 */ /* 0x0044e4000800017f */
[----:B---3--:R-:W-:Y:S05]  /*8730*/  @!P0 NANOSLEEP.SYNCS 0x989680 ;  /* 0x009896800000895d */ /* 0x008fea0003900000 */
[----:B------:R-:W3:Y:S02]  /*8740*/  @!P0 SYNCS.PHASECHK.TRANS64 P0, [R3+URZ], R0 ;  /* 0x00000000030085a7 */ /* 0x000ee4000800007f */
[----:B---3--:R-:W-:Y:S05]  /*8750*/  @!P0 BRA `(.L_x_179) ;  /* 0xfffffffc00f08947 */ /* 0x008fea000383ffff */
.L_x_122:
[----:B------:R-:W-:Y:S05]  /*8760*/  BSYNC B0 ;  /* 0x0000000000007941 */ /* 0x000fea0003800000 */
.L_x_121:
[----:B------:R-:W-:Y:S05]  /*8770*/  EXIT ;  /* 0x000000000000794d */ /* 0x000fea0003800000 */
.L_x_16:
[----:B0-----:R-:W-:-:S04]  /*8780*/  IMAD.U32 R15, RZ, RZ, UR15 ;  /* 0x0000000fff0f7e24 */ /* 0x001fc8000f8e00ff */
[----:B------:R0:W1:Y:S03]  /*8790*/  SYNCS.PHASECHK.TRANS64.TRYWAIT P0, [R15+URZ+-0x8], R14 ;  /* 0xfffff80e0f0075a7 */ /* 0x000066000800017f */
[----:B-1----:R-:W-:Y:S05]  /*87a0*/  @!P0 NANOSLEEP.SYNCS 0x989680 ;  /* 0x009896800000895d */ /* 0x002fea0003900000 */
[----:B------:R-:W1:Y:S02]  /*87b0*/  @!P0 SYNCS.PHASECHK.TRANS64 P0, [R15+URZ+-0x8], R14 ;  /* 0xfffff80e0f0085a7 */ /* 0x000e64000800007f */
[----:B-1----:R-:W-:Y:S05]  /*87c0*/  @!P0 BRA `(.L_x_16) ;  /* 0xfffffffc00ec8947 */ /* 0x002fea000383ffff */
[----:B------:R-:W-:Y:S05]  /*87d0*/  BRA `(.L_x_180) ;  /* 0xffffff9000e87947 */ /* 0x000fea000383ffff */
.L_x_21:
[----:B-1----:R-:W-:-:S04]  /*87e0*/  IMAD.U32 R15, RZ, RZ, UR6 ;  /* 0x00000006ff0f7e24 */ /* 0x002fc8000f8e00ff */
[----:B------:R1:W2:Y:S03]  /*87f0*/  SYNCS.PHASECHK.TRANS64.TRYWAIT P0, [R15+URZ], R14 ;  /* 0x0000000e0f0075a7 */ /* 0x0002a6000800017f */
[----:B--2---:R-:W-:Y:S05]  /*8800*/  @!P0 NANOSLEEP.SYNCS 0x989680 ;  /* 0x009896800000895d */ /* 0x004fea0003900000 */
[----:B------:R-:W2:Y:S02]  /*8810*/  @!P0 SYNCS.PHASECHK.TRANS64 P0, [R15+URZ], R14 ;  /* 0x0000000e0f0085a7 */ /* 0x000ea4000800007f */
[----:B--2---:R-:W-:Y:S05]  /*8820*/  @!P0 BRA `(.L_x_21) ;  /* 0xfffffffc00ec8947 */ /* 0x004fea000383ffff */
[----:B------:R-:W-:Y:S05]  /*8830*/  BRA `(.L_x_20) ;  /* 0xffffff9400907947 */ /* 0x000fea000383ffff */
.L_x_27:
[----:B-1----:R-:W-:-:S04]  /*8840*/  IMAD.U32 R16, RZ, RZ, UR9 ;  /* 0x00000009ff107e24 */ /* 0x002fc8000f8e00ff */
[----:B------:R1:W2:Y:S03]  /*8850*/  SYNCS.PHASECHK.TRANS64.TRYWAIT P0, [R16+URZ], R15 ;  /* 0x0000000f100075a7 */ /* 0x0002a6000800017f */
[----:B--2---:R-:W-:Y:S05]  /*8860*/  @!P0 NANOSLEEP.SYNCS 0x989680 ;  /* 0x009896800000895d */ /* 0x004fea0003900000 */
[----:B------:R-:W2:Y:S02]  /*8870*/  @!P0 SYNCS.PHASECHK.TRANS64 P0, [R16+URZ], R15 ;  /* 0x0000000f100085a7 */ /* 0x000ea4000800007f */
[----:B--2---:R-:W-:Y:S05]  /*8880*/  @!P0 BRA `(.L_x_27) ;  /* 0xfffffffc00ec8947 */ /* 0x004fea000383ffff */
[----:B------:R-:W-:Y:S05]  /*8890*/  BRA `(.L_x_26) ;  /* 0xffffff9800d07947 */ /* 0x000fea000383ffff */
.L_x_35:
[----:B0-----:R-:W-:-:S04]  /*88a0*/  IMAD.U32 R15, RZ, RZ, UR15 ;  /* 0x0000000fff0f7e24 */ /* 0x001fc8000f8e00ff */
[----:B------:R0:W1:Y:S03]  /*88b0*/  SYNCS.PHASECHK.TRANS64.TRYWAIT P0, [R15+URZ+0x8], R14 ;  /* 0x0000080e0f0075a7 */ /* 0x000066000800017f */
[----:B-1----:R-:W-:Y:S05]  /*88c0*/  @!P0 NANOSLEEP.SYNCS 0x989680 ;  /* 0x009896800000895d */ /* 0x002fea0003900000 */
[----:B------:R-:W1:Y:S02]  /*88d0*/  @!P0 SYNCS.PHASECHK.TRANS64 P0, [R15+URZ+0x8], R14 ;  /* 0x0000080e0f0085a7 */ /* 0x000e64000800007f */
[----:B-1----:R-:W-:Y:S05]  /*88e0*/  @!P0 BRA `(.L_x_35) ;  /* 0xfffffffc00ec8947 */ /* 0x002fea000383ffff */
[----:B------:R-:W-:Y:S05]  /*88f0*/  BRA `(.L_x_181) ;  /* 0xffffffa000f47947 */ /* 0x000fea000383ffff */
.L_x_108:
[----:B------:R-:W-:Y:S01]  /*8900*/  BSSY B1, `(.L_x_182) ;  /* 0x0000006000017945 */ /* 0x000fe20003800000 */
[----:B------:R-:W-:-:S07]  /*8910*/  IMAD.MOV.U32 R10, RZ, RZ, -0x1 ;  /* 0xffffffffff0a7424 */ /* 0x000fce00078e00ff */
[----:B------:R-:W-:Y:S05]  /*8920*/  WARPSYNC.COLLECTIVE R10, `(.L_x_183) ;  /* 0x000000000a0c7348 */ /* 0x000fea0003c00000 */
[----:B------:R-:W-:Y:S02]  /*8930*/  ELECT P1, UR62, PT ;  /* 0x00000000003e782f */ /* 0x000fe40003820000 */
[----:B------:R-:W-:Y:S01]  /*8940*/  MOV R10, UR62 ;  /* 0x0000003e000a7c02 */ /* 0x000fe20008000f00 */
[----:B------:R-:W-:Y:S10]  /*8950*/  ENDCOLLECTIVE ;  /* 0x000000000000791b */ /* 0x000ff40003800000 */
.L_x_183:
[----:B------:R-:W-:Y:S05]  /*8960*/  BSYNC B1 ;  /* 0x0000000000017941 */ /* 0x000fea0003800000 */
.L_x_182:
[----:B------:R-:W-:Y:S05]  /*8970*/  BRA `(.L_x_184) ;  /* 0xffffffd000c47947 */ /* 0x000fea000383ffff */
.L_x_111:
[----:B-1----:R1:W2:Y:S02]  /*8980*/  SYNCS.PHASECHK.TRANS64.TRYWAIT P1, [R19+URZ+0x1c0], R10 ;  /* 0x0001c00a130075a7 */ /* 0x0022a4000802017f */
[----:B--2---:R-:W-:Y:S05]  /*8990*/  @!P1 NANOSLEEP.SYNCS 0x989680 ;  /* 0x009896800000995d */ /* 0x004fea0003900000 */
[----:B------:R-:W2:Y:S02]  /*89a0*/  @!P1 SYNCS.PHASECHK.TRANS64 P1, [R19+URZ+0x1c0], R10 ;  /* 0x0001c00a130095a7 */ /* 0x000ea4000802007f */
[----:B--2---:R-:W-:Y:S05]  /*89b0*/  @!P1 BRA `(.L_x_111) ;  /* 0xfffffffc00f09947 */ /* 0x004fea000383ffff */
[----:B------:R-:W-:Y:S05]  /*89c0*/  BRA `(.L_x_185) ;  /* 0xffffffd000f87947 */ /* 0x000fea000383ffff */
.L_x_120:
[----:B------:R-:W-:Y:S01]  /*89d0*/  BSSY B0, `(.L_x_186) ;  /* 0x0000006000007945 */ /* 0x000fe20003800000 */
[----:B------:R-:W-:-:S07]  /*89e0*/  IMAD.MOV.U32 R10, RZ, RZ, -0x1 ;  /* 0xffffffffff0a7424 */ /* 0x000fce00078e00ff */
[----:B------:R-:W-:Y:S05]  /*89f0*/  WARPSYNC.COLLECTIVE R10, `(.L_x_187) ;  /* 0x000000000a0c7348 */ /* 0x000fea0003c00000 */
[----:B------:R-:W-:Y:S02]  /*8a00*/  ELECT P1, UR62, PT ;  /* 0x00000000003e782f */ /* 0x000fe40003820000 */
[----:B------:R-:W-:Y:S01]  /*8a10*/  MOV R10, UR62 ;  /* 0x0000003e000a7c02 */ /* 0x000fe20008000f00 */
[----:B------:R-:W-:Y:S10]  /*8a20*/  ENDCOLLECTIVE ;  /* 0x000000000000791b */ /* 0x000ff40003800000 */
.L_x_187:
[----:B------:R-:W-:Y:S05]  /*8a30*/  BSYNC B0 ;  /* 0x0000000000007941 */ /* 0x000fea0003800000 */
.L_x_186:
[----:B------:R-:W-:Y:S01]  /*8a40*/  PLOP3.LUT P0, PT, P1, PT, PT, 0x80, 0x0 ;  /* 0x000000000000781c */ /* 0x000fe20000f0f070 */
[----:B------:R-:W-:-:S12]  /*8a50*/  BRA `(.L_x_188) ;  /* 0xffffffdc00447947 */ /* 0x000fd8000383ffff */
.L_x_124:
[----:B0-----:R0:W1:Y:S02]  /*8a60*/  SYNCS.PHASECHK.TRANS64.TRYWAIT P0, [R5+URZ], R2 ;  /* 0x00000002050075a7 */ /* 0x001064000800017f */
[----:B-1----:R-:W-:Y:S05]  /*8a70*/  @!P0 NANOSLEEP.SYNCS 0x989680 ;  /* 0x009896800000895d */ /* 0x002fea0003900000 */
[----:B------:R-:W1:Y:S02]  /*8a80*/  @!P0 SYNCS.PHASECHK.TRANS64 P0, [R5+URZ], R2 ;  /* 0x00000002050085a7 */ /* 0x000e64000800007f */
[----:B-1----:R-:W-:Y:S05]  /*8a90*/  @!P0 BRA `(.L_x_124) ;  /* 0xfffffffc00f08947 */ /* 0x002fea000383ffff */
[----:B------:R-:W-:Y:S05]  /*8aa0*/  BRA `(.L_x_189) ;  /* 0xffffffdc00847947 */ /* 0x000fea000383ffff */
.L_x_125:
[----:B0-----:R0:W1:Y:S02]  /*8ab0*/  SYNCS.PHASECHK.TRANS64.TRYWAIT P0, [R7+URZ], R4 ;  /* 0x00000004070075a7 */ /* 0x001064000800017f */
[----:B-1----:R-:W-:Y:S05]  /*8ac0*/  @!P0 NANOSLEEP.SYNCS 0x989680 ;  /* 0x009896800000895d */ /* 0x002fea0003900000 */
[----:B------:R-:W1:Y:S02]  /*8ad0*/  @!P0 SYNCS.PHASECHK.TRANS64 P0, [R7+URZ], R4 ;  /* 0x00000004070085a7 */ /* 0x000e64000800007f */
[----:B-1----:R-:W-:Y:S05]  /*8ae0*/  @!P0 BRA `(.L_x_125) ;  /* 0xfffffffc00f08947 */ /* 0x002fea000383ffff */
[----:B------:R-:W-:Y:S05]  /*8af0*/  BRA `(.L_x_190) ;  /* 0xffffffdc00947947 */ /* 0x000fea000383ffff */
.L_x_126:
[----:B0-----:R0:W1:Y:S02]  /*8b00*/  SYNCS.PHASECHK.TRANS64.TRYWAIT P0, [R6+URZ], R5 ;  /* 0x00000005060075a7 */ /* 0x001064000800017f */
[----:B-1----:R-:W-:Y:S05]  /*8b10*/  @!P0 NANOSLEEP.SYNCS 0x989680 ;  /* 0x009896800000895d */ /* 0x002fea0003900000 */
[----:B------:R-:W1:Y:S02]  /*8b20*/  @!P0 SYNCS.PHASECHK.TRANS64 P0, [R6+URZ], R5 ;  /* 0x00000005060085a7 */ /* 0x000e64000800007f */
[----:B-1----:R-:W-:Y:S05]  /*8b30*/  @!P0 BRA `(.L_x_126) ;  /* 0xfffffffc00f08947 */ /* 0x002fea000383ffff */
[----:B------:R-:W-:Y:S05]  /*8b40*/  BRA `(.L_x_191) ;  /* 0xffffffdc00a47947 */ /* 0x000fea000383ffff */
.L_x_127:
[----:B0-----:R0:W1:Y:S02]  /*8b50*/  SYNCS.PHASECHK.TRANS64.TRYWAIT P0, [R7+URZ], R4 ;  /* 0x00000004070075a7 */ /* 0x001064000800017f */
[----:B-1----:R-:W-:Y:S05]  /*8b60*/  @!P0 NANOSLEEP.SYNCS 0x989680 ;  /* 0x009896800000895d */ /* 0x002fea0003900000 */
[----:B------:R-:W1:Y:S02]  /*8b70*/  @!P0 SYNCS.PHASECHK.TRANS64 P0, [R7+URZ], R4 ;  /* 0x00000004070085a7 */ /* 0x000e64000800007f */
[----:B-1----:R-:W-:Y:S05]  /*8b80*/  @!P0 BRA `(.L_x_127) ;  /* 0xfffffffc00f08947 */ /* 0x002fea000383ffff */
[----:B------:R-:W-:Y:S05]  /*8b90*/  BRA `(.L_x_192) ;  /* 0xffffffdc00b47947 */ /* 0x000fea000383ffff */
.L_x_128:
[----:B0-----:R0:W1:Y:S02]  /*8ba0*/  SYNCS.PHASECHK.TRANS64.TRYWAIT P0, [R6+URZ], R5 ;  /* 0x00000005060075a7 */ /* 0x001064000800017f */
[----:B-1----:R-:W-:Y:S05]  /*8bb0*/  @!P0 NANOSLEEP.SYNCS 0x989680 ;  /* 0x009896800000895d */ /* 0x002fea0003900000 */
[----:B------:R-:W1:Y:S02]  /*8bc0*/  @!P0 SYNCS.PHASECHK.TRANS64 P0, [R6+URZ], R5 ;  /* 0x00000005060085a7 */ /* 0x000e64000800007f */
[----:B-1----:R-:W-:Y:S05]  /*8bd0*/  @!P0 BRA `(.L_x_128) ;  /* 0xfffffffc00f08947 */ /* 0x002fea000383ffff */
[----:B------:R-:W-:Y:S05]  /*8be0*/  BRA `(.L_x_193) ;  /* 0xffffffdc00c47947 */ /* 0x000fea000383ffff */
.L_x_129:
[----:B0-----:R0:W1:Y:S02]  /*8bf0*/  SYNCS.PHASECHK.TRANS64.TRYWAIT P0, [R7+URZ], R4 ;  /* 0x00000004070075a7 */ /* 0x001064000800017f */
[----:B-1----:R-:W-:Y:S05]  /*8c00*/  @!P0 NANOSLEEP.SYNCS 0x989680 ;  /* 0x009896800000895d */ /* 0x002fea0003900000 */
[----:B------:R-:W1:Y:S02]  /*8c10*/  @!P0 SYNCS.PHASECHK.TRANS64 P0, [R7+URZ], R4 ;  /* 0x00000004070085a7 */ /* 0x000e64000800007f */
[----:B-1----:R-:W-:Y:S05]  /*8c20*/  @!P0 BRA `(.L_x_129) ;  /* 0xfffffffc00f08947 */ /* 0x002fea000383ffff */
[----:B------:R-:W-:Y:S05]  /*8c30*/  BRA `(.L_x_194) ;  /* 0xffffffdc00d47947 */ /* 0x000fea000383ffff */
.L_x_130:
[----:B0-----:R0:W1:Y:S02]  /*8c40*/  SYNCS.PHASECHK.TRANS64.TRYWAIT P0, [R6+URZ], R5 ;  /* 0x00000005060075a7 */ /* 0x001064000800017f */
[----:B-1----:R-:W-:Y:S05]  /*8c50*/  @!P0 NANOSLEEP.SYNCS 0x989680 ;  /* 0x009896800000895d */ /* 0x002fea0003900000 */
[----:B------:R-:W1:Y:S02]  /*8c60*/  @!P0 SYNCS.PHASECHK.TRANS64 P0, [R6+URZ], R5 ;  /* 0x00000005060085a7 */ /* 0x000e64000800007f */
[----:B-1----:R-:W-:Y:S05]  /*8c70*/  @!P0 BRA `(.L_x_130) ;  /* 0xfffffffc00f08947 */ /* 0x002fea000383ffff */
[----:B------:R-:W-:Y:S05]  /*8c80*/  BRA `(.L_x_195) ;  /* 0xffffffdc00e47947 */ /* 0x000fea000383ffff */
.L_x_131:
[----:B0-----:R0:W1:Y:S02]  /*8c90*/  SYNCS.PHASECHK.TRANS64.TRYWAIT P0, [R7+URZ], R4 ;  /* 0x00000004070075a7 */ /* 0x001064000800017f */
[----:B-1----:R-:W-:Y:S05]  /*8ca0*/  @!P0 NANOSLEEP.SYNCS 0x989680 ;  /* 0x009896800000895d */ /* 0x002fea0003900000 */
[----:B------:R-:W1:Y:S02]  /*8cb0*/  @!P0 SYNCS.PHASECHK.TRANS64 P0, [R7+URZ], R4 ;  /* 0x00000004070085a7 */ /* 0x000e64000800007f */
[----:B-1----:R-:W-:Y:S05]  /*8cc0*/  @!P0 BRA `(.L_x_131) ;  /* 0xfffffffc00f08947 */ /* 0x002fea000383ffff */
[----:B------:R-:W-:Y:S05]  /*8cd0*/  BRA `(.L_x_196) ;  /* 0xffffffdc00f47947 */ /* 0x000fea000383ffff */
.L_x_132:
[----:B0-----:R0:W1:Y:S02]  /*8ce0*/  SYNCS.PHASECHK.TRANS64.TRYWAIT P0, [R6+URZ], R5 ;  /* 0x00000005060075a7 */ /* 0x001064000800017f */
[----:B-1----:R-:W-:Y:S05]  /*8cf0*/  @!P0 NANOSLEEP.SYNCS 0x989680 ;  /* 0x009896800000895d */ /* 0x002fea0003900000 */
[----:B------:R-:W1:Y:S02]  /*8d00*/  @!P0 SYNCS.PHASECHK.TRANS64 P0, [R6+URZ], R5 ;  /* 0x00000005060085a7 */ /* 0x000e64000800007f */
[----:B-1----:R-:W-:Y:S05]  /*8d10*/  @!P0 BRA `(.L_x_132) ;  /* 0xfffffffc00f08947 */ /* 0x002fea000383ffff */
[----:B------:R-:W-:Y:S05]  /*8d20*/  BRA `(.L_x_197) ;  /* 0xffffffe000047947 */ /* 0x000fea000383ffff */
.L_x_133:
[----:B0-----:R0:W1:Y:S02]  /*8d30*/  SYNCS.PHASECHK.TRANS64.TRYWAIT P0, [R7+URZ], R4 ;  /* 0x00000004070075a7 */ /* 0x001064000800017f */
[----:B-1----:R-:W-:Y:S05]  /*8d40*/  @!P0 NANOSLEEP.SYNCS 0x989680 ;  /* 0x009896800000895d */ /* 0x002fea0003900000 */
[----:B------:R-:W1:Y:S02]  /*8d50*/  @!P0 SYNCS.PHASECHK.TRANS64 P0, [R7+URZ], R4 ;  /* 0x00000004070085a7 */ /* 0x000e64000800007f */
[----:B-1----:R-:W-:Y:S05]  /*8d60*/  @!P0 BRA `(.L_x_133) ;  /* 0xfffffffc00f08947 */ /* 0x002fea000383ffff */
[----:B------:R-:W-:Y:S05]  /*8d70*/  BRA `(.L_x_198) ;  /* 0xffffffe000147947 */ /* 0x000fea000383ffff */
.L_x_134:
[----:B0-----:R0:W1:Y:S02]  /*8d80*/  SYNCS.PHASECHK.TRANS64.TRYWAIT P0, [R6+URZ], R5 ;  /* 0x00000005060075a7 */ /* 0x001064000800017f */
[----:B-1----:R-:W-:Y:S05]  /*8d90*/  @!P0 NANOSLEEP.SYNCS 0x989680 ;  /* 0x009896800000895d */ /* 0x002fea0003900000 */
[----:B------:R-:W1:Y:S02]  /*8da0*/  @!P0 SYNCS.PHASECHK.TRANS64 P0, [R6+URZ], R5 ;  /* 0x00000005060085a7 */ /* 0x000e64000800007f */
[----:B-1----:R-:W-:Y:S05]  /*8db0*/  @!P0 BRA `(.L_x_134) ;  /* 0xfffffffc00f08947 */ /* 0x002fea000383ffff */
[----:B------:R-:W-:Y:S05]  /*8dc0*/  BRA `(.L_x_199) ;  /* 0xffffffe000247947 */ /* 0x000fea000383ffff */
.L_x_135:
[----:B0-----:R0:W1:Y:S02]  /*8dd0*/  SYNCS.PHASECHK.TRANS64.TRYWAIT P0, [R7+URZ], R4 ;  /* 0x00000004070075a7 */ /* 0x001064000800017f */
[----:B-1----:R-:W-:Y:S05]  /*8de0*/  @!P0 NANOSLEEP.SYNCS 0x989680 ;  /* 0x009896800000895d */ /* 0x002fea0003900000 */
[----:B------:R-:W1:Y:S02]  /*8df0*/  @!P0 SYNCS.PHASECHK.TRANS64 P0, [R7+URZ], R4 ;  /* 0x00000004070085a7 */ /* 0x000e64000800007f */
[----:B-1----:R-:W-:Y:S05]  /*8e00*/  @!P0 BRA `(.L_x_135) ;  /* 0xfffffffc00f08947 */ /* 0x002fea000383ffff */
[----:B------:R-:W-:Y:S05]  /*8e10*/  BRA `(.L_x_200) ;  /* 0xffffffe000347947 */ /* 0x000fea000383ffff */
.L_x_136:
[----:B0-----:R0:W1:Y:S02]  /*8e20*/  SYNCS.PHASECHK.TRANS64.TRYWAIT P0, [R6+URZ], R5 ;  /* 0x00000005060075a7 */ /* 0x001064000800017f */
[----:B-1----:R-:W-:Y:S05]  /*8e30*/  @!P0 NANOSLEEP.SYNCS 0x989680 ;  /* 0x009896800000895d */ /* 0x002fea0003900000 */
[----:B------:R-:W1:Y:S02]  /*8e40*/  @!P0 SYNCS.PHASECHK.TRANS64 P0, [R6+URZ], R5 ;  /* 0x00000005060085a7 */ /* 0x000e64000800007f */
[----:B-1----:R-:W-:Y:S05]  /*8e50*/  @!P0 BRA `(.L_x_136) ;  /* 0xfffffffc00f08947 */ /* 0x002fea000383ffff */
[----:B------:R-:W-:Y:S05]  /*8e60*/  BRA `(.L_x_201) ;  /* 0xffffffe000447947 */ /* 0x000fea000383ffff */
.L_x_137:
[----:B0-----:R0:W1:Y:S02]  /*8e70*/  SYNCS.PHASECHK.TRANS64.TRYWAIT P0, [R7+URZ], R4 ;  /* 0x00000004070075a7 */ /* 0x001064000800017f */
[----:B-1----:R-:W-:Y:S05]  /*8e80*/  @!P0 NANOSLEEP.SYNCS 0x989680 ;  /* 0x009896800000895d */ /* 0x002fea0003900000 */
[----:B------:R-:W1:Y:S02]  /*8e90*/  @!P0 SYNCS.PHASECHK.TRANS64 P0, [R7+URZ], R4 ;  /* 0x00000004070085a7 */ /* 0x000e64000800007f */
[----:B-1----:R-:W-:Y:S05]  /*8ea0*/  @!P0 BRA `(.L_x_137) ;  /* 0xfffffffc00f08947 */ /* 0x002fea000383ffff */
[----:B------:R-:W-:Y:S05]  /*8eb0*/  BRA `(.L_x_202) ;  /* 0xffffffe000547947 */ /* 0x000fea000383ffff */
.L_x_138:
[----:B0-----:R0:W1:Y:S02]  /*8ec0*/  SYNCS.PHASECHK.TRANS64.TRYWAIT P0, [R6+URZ], R5 ;  /* 0x00000005060075a7 */ /* 0x001064000800017f */
[----:B-1----:R-:W-:Y:S05]  /*8ed0*/  @!P0 NANOSLEEP.SYNCS 0x989680 ;  /* 0x009896800000895d */ /* 0x002fea0003900000 */
[----:B------:R-:W1:Y:S02]  /*8ee0*/  @!P0 SYNCS.PHASECHK.TRANS64 P0, [R6+URZ], R5 ;  /* 0x00000005060085a7 */ /* 0x000e64000800007f */
[----:B-1----:R-:W-:Y:S05]  /*8ef0*/  @!P0 BRA `(.L_x_138) ;  /* 0xfffffffc00f08947 */ /* 0x002fea000383ffff */
[----:B------:R-:W-:Y:S05]  /*8f00*/  BRA `(.L_x_203) ;  /* 0xffffffe000647947 */ /* 0x000fea000383ffff */
.L_x_139:
[----:B0-----:R0:W1:Y:S02]  /*8f10*/  SYNCS.PHASECHK.TRANS64.TRYWAIT P0, [R7+URZ], R4 ;  /* 0x00000004070075a7 */ /* 0x001064000800017f */
[----:B-1----:R-:W-:Y:S05]  /*8f20*/  @!P0 NANOSLEEP.SYNCS 0x989680 ;  /* 0x009896800000895d */ /* 0x002fea0003900000 */
[----:B------:R-:W1:Y:S02]  /*8f30*/  @!P0 SYNCS.PHASECHK.TRANS64 P0, [R7+URZ], R4 ;  /* 0x00000004070085a7 */ /* 0x000e64000800007f */
[----:B-1----:R-:W-:Y:S05]  /*8f40*/  @!P0 BRA `(.L_x_139) ;  /* 0xfffffffc00f08947 */ /* 0x002fea000383ffff */
[----:B------:R-:W-:Y:S05]  /*8f50*/  BRA `(.L_x_204) ;  /* 0xffffffe000747947 */ /* 0x000fea000383ffff */
.L_x_140:
[----:B0-----:R0:W1:Y:S02]  /*8f60*/  SYNCS.PHASECHK.TRANS64.TRYWAIT P0, [R6+URZ], R5 ;  /* 0x00000005060075a7 */ /* 0x001064000800017f */
[----:B-1----:R-:W-:Y:S05]  /*8f70*/  @!P0 NANOSLEEP.SYNCS 0x989680 ;  /* 0x009896800000895d */ /* 0x002fea0003900000 */
[----:B------:R-:W1:Y:S02]  /*8f80*/  @!P0 SYNCS.PHASECHK.TRANS64 P0, [R6+URZ], R5 ;  /* 0x00000005060085a7 */ /* 0x000e64000800007f */
[----:B-1----:R-:W-:Y:S05]  /*8f90*/  @!P0 BRA `(.L_x_140) ;  /* 0xfffffffc00f08947 */ /* 0x002fea000383ffff */
[----:B------:R-:W-:Y:S05]  /*8fa0*/  BRA `(.L_x_205) ;  /* 0xffffffe000847947 */ /* 0x000fea000383ffff */
.L_x_141:
[----:B0-----:R0:W1:Y:S02]  /*8fb0*/  SYNCS.PHASECHK.TRANS64.TRYWAIT P0, [R7+URZ], R4 ;  /* 0x00000004070075a7 */ /* 0x001064000800017f */
[----:B-1----:R-:W-:Y:S05]  /*8fc0*/  @!P0 NANOSLEEP.SYNCS 0x989680 ;  /* 0x009896800000895d */ /* 0x002fea0003900000 */
[----:B------:R-:W1:Y:S02]  /*8fd0*/  @!P0 SYNCS.PHASECHK.TRANS64 P0, [R7+URZ], R4 ;  /* 0x00000004070085a7 */ /* 0x000e64000800007f */
[----:B-1----:R-:W-:Y:S05]  /*8fe0*/  @!P0 BRA `(.L_x_141) ;  /* 0xfffffffc00f08947 */ /* 0x002fea000383ffff */
[----:B------:R-:W-:Y:S05]  /*8ff0*/  BRA `(.L_x_206) ;  /* 0xffffffe000947947 */ /* 0x000fea000383ffff */
.L_x_142:
[----:B0-----:R0:W1:Y:S02]  /*9000*/  SYNCS.PHASECHK.TRANS64.TRYWAIT P0, [R6+URZ], R5 ;  /* 0x00000005060075a7 */ /* 0x001064000800017f */
[----:B-1----:R-:W-:Y:S05]  /*9010*/  @!P0 NANOSLEEP.SYNCS 0x989680 ;  /* 0x009896800000895d */ /* 0x002fea0003900000 */
[----:B------:R-:W1:Y:S02]  /*9020*/  @!P0 SYNCS.PHASECHK.TRANS64 P0, [R6+URZ], R5 ;  /* 0x00000005060085a7 */ /* 0x000e64000800007f */
[----:B-1----:R-:W-:Y:S05]  /*9030*/  @!P0 BRA `(.L_x_142) ;  /* 0xfffffffc00f08947 */ /* 0x002fea000383ffff */
[----:B------:R-:W-:Y:S05]  /*9040*/  BRA `(.L_x_207) ;  /* 0xffffffe000a47947 */ /* 0x000fea000383ffff */
.L_x_143:
[----:B0-----:R0:W1:Y:S02]  /*9050*/  SYNCS.PHASECHK.TRANS64.TRYWAIT P0, [R7+URZ], R4 ;  /* 0x00000004070075a7 */ /* 0x001064000800017f */
[----:B-1----:R-:W-:Y:S05]  /*9060*/  @!P0 NANOSLEEP.SYNCS 0x989680 ;  /* 0x009896800000895d */ /* 0x002fea0003900000 */
[----:B------:R-:W1:Y:S02]  /*9070*/  @!P0 SYNCS.PHASECHK.TRANS64 P0, [R7+URZ], R4 ;  /* 0x00000004070085a7 */ /* 0x000e64000800007f */
[----:B-1----:R-:W-:Y:S05]  /*9080*/  @!P0 BRA `(.L_x_143) ;  /* 0xfffffffc00f08947 */ /* 0x002fea000383ffff */
[----:B------:R-:W-:Y:S05]  /*9090*/  BRA `(.L_x_208) ;  /* 0xffffffe000b47947 */ /* 0x000fea000383ffff */
.L_x_144:
[----:B0-----:R0:W1:Y:S02]  /*90a0*/  SYNCS.PHASECHK.TRANS64.TRYWAIT P0, [R6+URZ], R5 ;  /* 0x00000005060075a7 */ /* 0x001064000800017f */
[----:B-1----:R-:W-:Y:S05]  /*90b0*/  @!P0 NANOSLEEP.SYNCS 0x989680 ;  /* 0x009896800000895d */ /* 0x002fea0003900000 */
[----:B------:R-:W1:Y:S02]  /*90c0*/  @!P0 SYNCS.PHASECHK.TRANS64 P0, [R6+URZ], R5 ;  /* 0x00000005060085a7 */ /* 0x000e64000800007f */
[----:B-1----:R-:W-:Y:S05]  /*90d0*/  @!P0 BRA `(.L_x_144) ;  /* 0xfffffffc00f08947 */ /* 0x002fea000383ffff */
[----:B------:R-:W-:Y:S05]  /*90e0*/  BRA `(.L_x_209) ;  /* 0xffffffe000c47947 */ /* 0x000fea000383ffff */
.L_x_145:
[----:B0-----:R0:W1:Y:S02]  /*90f0*/  SYNCS.PHASECHK.TRANS64.TRYWAIT P0, [R7+URZ], R4 ;  /* 0x00000004070075a7 */ /* 0x001064000800017f */
[----:B-1----:R-:W-:Y:S05]  /*9100*/  @!P0 NANOSLEEP.SYNCS 0x989680 ;  /* 0x009896800000895d */ /* 0x002fea0003900000 */
[----:B------:R-:W1:Y:S02]  /*9110*/  @!P0 SYNCS.PHASECHK.TRANS64 P0, [R7+URZ], R4 ;  /* 0x00000004070085a7 */ /* 0x000e64000800007f */
[----:B-1----:R-:W-:Y:S05]  /*9120*/  @!P0 BRA `(.L_x_145) ;  /* 0xfffffffc00f08947 */ /* 0x002fea000383ffff */
[----:B------:R-:W-:Y:S05]  /*9130*/  BRA `(.L_x_210) ;  /* 0xffffffe000d47947 */ /* 0x000fea000383ffff */
.L_x_146:
[----:B0-----:R0:W1:Y:S02]  /*9140*/  SYNCS.PHASECHK.TRANS64.TRYWAIT P0, [R6+URZ], R5 ;  /* 0x00000005060075a7 */ /* 0x001064000800017f */
[----:B-1----:R-:W-:Y:S05]  /*9150*/  @!P0 NANOSLEEP.SYNCS 0x989680 ;  /* 0x009896800000895d */ /* 0x002fea0003900000 */
[----:B------:R-:W1:Y:S02]  /*9160*/  @!P0 SYNCS.PHASECHK.TRANS64 P0, [R6+URZ], R5 ;  /* 0x00000005060085a7 */ /* 0x000e64000800007f */
[----:B-1----:R-:W-:Y:S05]  /*9170*/  @!P0 BRA `(.L_x_146) ;  /* 0xfffffffc00f08947 */ /* 0x002fea000383ffff */
[----:B------:R-:W-:Y:S05]  /*9180*/  BRA `(.L_x_211) ;  /* 0xffffffe000e47947 */ /* 0x000fea000383ffff */
.L_x_147:
[----:B0-----:R0:W1:Y:S02]  /*9190*/  SYNCS.PHASECHK.TRANS64.TRYWAIT P0, [R7+URZ], R4 ;  /* 0x00000004070075a7 */ /* 0x001064000800017f */
[----:B-1----:R-:W-:Y:S05]  /*91a0*/  @!P0 NANOSLEEP.SYNCS 0x989680 ;  /* 0x009896800000895d */ /* 0x002fea0003900000 */
[----:B------:R-:W1:Y:S02]  /*91b0*/  @!P0 SYNCS.PHASECHK.TRANS64 P0, [R7+URZ], R4 ;  /* 0x00000004070085a7 */ /* 0x000e64000800007f */
[----:B-1----:R-:W-:Y:S05]  /*91c0*/  @!P0 BRA `(.L_x_147) ;  /* 0xfffffffc00f08947 */ /* 0x002fea000383ffff */
[----:B------:R-:W-:Y:S05]  /*91d0*/  BRA `(.L_x_212) ;  /* 0xffffffe000f47947 */ /* 0x000fea000383ffff */
.L_x_148:
[----:B0-----:R0:W1:Y:S02]  /*91e0*/  SYNCS.PHASECHK.TRANS64.TRYWAIT P0, [R6+URZ], R5 ;  /* 0x00000005060075a7 */ /* 0x001064000800017f */
[----:B-1----:R-:W-:Y:S05]  /*91f0*/  @!P0 NANOSLEEP.SYNCS 0x989680 ;  /* 0x009896800000895d */ /* 0x002fea0003900000 */
[----:B------:R-:W1:Y:S02]  /*9200*/  @!P0 SYNCS.PHASECHK.TRANS64 P0, [R6+URZ], R5 ;  /* 0x00000005060085a7 */ /* 0x000e64000800007f */
[----:B-1----:R-:W-:Y:S05]  /*9210*/  @!P0 BRA `(.L_x_148) ;  /* 0xfffffffc00f08947 */ /* 0x002fea000383ffff */
[----:B------:R-:W-:Y:S05]  /*9220*/  BRA `(.L_x_213) ;  /* 0xffffffe400047947 */ /* 0x000fea000383ffff */
.L_x_149:
[----:B0-----:R0:W1:Y:S02]  /*9230*/  SYNCS.PHASECHK.TRANS64.TRYWAIT P0, [R7+URZ], R4 ;  /* 0x00000004070075a7 */ /* 0x001064000800017f */
[----:B-1----:R-:W-:Y:S05]  /*9240*/  @!P0 NANOSLEEP.SYNCS 0x989680 ;  /* 0x009896800000895d */ /* 0x002fea0003900000 */
[----:B------:R-:W1:Y:S02]  /*9250*/  @!P0 SYNCS.PHASECHK.TRANS64 P0, [R7+URZ], R4 ;  /* 0x00000004070085a7 */ /* 0x000e64000800007f */
[----:B-1----:R-:W-:Y:S05]  /*9260*/  @!P0 BRA `(.L_x_149) ;  /* 0xfffffffc00f08947 */ /* 0x002fea000383ffff */
[----:B------:R-:W-:Y:S05]  /*9270*/  BRA `(.L_x_214) ;  /* 0xffffffe400147947 */ /* 0x000fea000383ffff */
.L_x_150:
[----:B0-----:R0:W1:Y:S02]  /*9280*/  SYNCS.PHASECHK.TRANS64.TRYWAIT P0, [R6+URZ], R5 ;  /* 0x00000005060075a7 */ /* 0x001064000800017f */
[----:B-1----:R-:W-:Y:S05]  /*9290*/  @!P0 NANOSLEEP.SYNCS 0x989680 ;  /* 0x009896800000895d */ /* 0x002fea0003900000 */
[----:B------:R-:W1:Y:S02]  /*92a0*/  @!P0 SYNCS.PHASECHK.TRANS64 P0, [R6+URZ], R5 ;  /* 0x00000005060085a7 */ /* 0x000e64000800007f */
[----:B-1----:R-:W-:Y:S05]  /*92b0*/  @!P0 BRA `(.L_x_150) ;  /* 0xfffffffc00f08947 */ /* 0x002fea000383ffff */
[----:B------:R-:W-:Y:S05]  /*92c0*/  BRA `(.L_x_215) ;  /* 0xffffffe400247947 */ /* 0x000fea000383ffff */
.L_x_151:
[----:B0-----:R0:W1:Y:S02]  /*92d0*/  SYNCS.PHASECHK.TRANS64.TRYWAIT P0, [R7+URZ], R4 ;  /* 0x00000004070075a7 */ /* 0x001064000800017f */
[----:B-1----:R-:W-:Y:S05]  /*92e0*/  @!P0 NANOSLEEP.SYNCS 0x989680 ;  /* 0x009896800000895d */ /* 0x002fea0003900000 */
[----:B------:R-:W1:Y:S02]  /*92f0*/  @!P0 SYNCS.PHASECHK.TRANS64 P0, [R7+URZ], R4 ;  /* 0x00000004070085a7 */ /* 0x000e64000800007f */
[----:B-1----:R-:W-:Y:S05]  /*9300*/  @!P0 BRA `(.L_x_151) ;  /* 0xfffffffc00f08947 */ /* 0x002fea000383ffff */
[----:B------:R-:W-:Y:S05]  /*9310*/  BRA `(.L_x_216) ;  /* 0xffffffe400347947 */ /* 0x000fea000383ffff */
.L_x_152:
[----:B0-----:R0:W1:Y:S02]  /*9320*/  SYNCS.PHASECHK.TRANS64.TRYWAIT P0, [R6+URZ], R5 ;  /* 0x00000005060075a7 */ /* 0x001064000800017f */
[----:B-1----:R-:W-:Y:S05]  /*9330*/  @!P0 NANOSLEEP.SYNCS 0x989680 ;  /* 0x009896800000895d */ /* 0x002fea0003900000 */
[----:B------:R-:W1:Y:S02]  /*9340*/  @!P0 SYNCS.PHASECHK.TRANS64 P0, [R6+URZ], R5 ;  /* 0x00000005060085a7 */ /* 0x000e64000800007f */
[----:B-1----:R-:W-:Y:S05]  /*9350*/  @!P0 BRA `(.L_x_152) ;  /* 0xfffffffc00f08947 */ /* 0x002fea000383ffff */
[----:B------:R-:W-:Y:S05]  /*9360*/  BRA `(.L_x_217) ;  /* 0xffffffe400447947 */ /* 0x000fea000383ffff */
.L_x_153:
[----:B0-----:R0:W1:Y:S02]  /*9370*/  SYNCS.PHASECHK.TRANS64.TRYWAIT P0, [R7+URZ], R4 ;  /* 0x00000004070075a7 */ /* 0x001064000800017f */
[----:B-1----:R-:W-:Y:S05]  /*9380*/  @!P0 NANOSLEEP.SYNCS 0x989680 ;  /* 0x009896800000895d */ /* 0x002fea0003900000 */
[----:B------:R-:W1:Y:S02]  /*9390*/  @!P0 SYNCS.PHASECHK.TRANS64 P0, [R7+URZ], R4 ;  /* 0x00000004070085a7 */ /* 0x000e64000800007f */
[----:B-1----:R-:W-:Y:S05]  /*93a0*/  @!P0 BRA `(.L_x_153) ;  /* 0xfffffffc00f08947 */ /* 0x002fea000383ffff */
[----:B------:R-:W-:Y:S05]  /*93b0*/  BRA `(.L_x_218) ;  /* 0xffffffe400547947 */ /* 0x000fea000383ffff */
.L_x_154:
[----:B0-----:R0:W1:Y:S02]  /*93c0*/  SYNCS.PHASECHK.TRANS64.TRYWAIT P0, [R6+URZ], R5 ;  /* 0x00000005060075a7 */ /* 0x001064000800017f */
[----:B-1----:R-:W-:Y:S05]  /*93d0*/  @!P0 NANOSLEEP.SYNCS 0x989680 ;  /* 0x009896800000895d */ /* 0x002fea0003900000 */
[----:B------:R-:W1:Y:S02]  /*93e0*/  @!P0 SYNCS.PHASECHK.TRANS64 P0, [R6+URZ], R5 ;  /* 0x00000005060085a7 */ /* 0x000e64000800007f */
[----:B-1----:R-:W-:Y:S05]  /*93f0*/  @!P0 BRA `(.L_x_154) ;  /* 0xfffffffc00f08947 */ /* 0x002fea000383ffff */
[----:B------:R-:W-:Y:S05]  /*9400*/  BRA `(.L_x_219) ;  /* 0xffffffe400647947 */ /* 0x000fea000383ffff */
.L_x_155:
[----:B0-----:R0:W1:Y:S02]  /*9410*/  SYNCS.PHASECHK.TRANS64.TRYWAIT P0, [R7+URZ], R4 ;  /* 0x00000004070075a7 */ /* 0x001064000800017f */
[----:B-1----:R-:W-:Y:S05]  /*9420*/  @!P0 NANOSLEEP.SYNCS 0x989680 ;  /* 0x009896800000895d */ /* 0x002fea0003900000 */
[----:B------:R-:W1:Y:S02]  /*9430*/  @!P0 SYNCS.PHASECHK.TRANS64 P0, [R7+URZ], R4 ;  /* 0x00000004070085a7 */ /* 0x000e64000800007f */
[----:B-1----:R-:W-:Y:S05]  /*9440*/  @!P0 BRA `(.L_x_155) ;  /* 0xfffffffc00f08947 */ /* 0x002fea000383ffff */
[----:B------:R-:W-:Y:S05]  /*9450*/  BRA `(.L_x_220) ;  /* 0xffffffe400747947 */ /* 0x000fea000383ffff */
.L_x_156:
[----:B0-----:R0:W1:Y:S02]  /*9460*/  SYNCS.PHASECHK.TRANS64.TRYWAIT P0, [R6+URZ], R5 ;  /* 0x00000005060075a7 */ /* 0x001064000800017f */
[----:B-1----:R-:W-:Y:S05]  /*9470*/  @!P0 NANOSLEEP.SYNCS 0x989680 ;  /* 0x009896800000895d */ /* 0x002fea0003900000 */
[----:B------:R-:W1:Y:S02]  /*9480*/  @!P0 SYNCS.PHASECHK.TRANS64 P0, [R6+URZ], R5 ;  /* 0x00000005060085a7 */ /* 0x000e64000800007f */
[----:B-1----:R-:W-:Y:S05]  /*9490*/  @!P0 BRA `(.L_x_156) ;  /* 0xfffffffc00f08947 */ /* 0x002fea000383ffff */
[----:B------:R-:W-:Y:S05]  /*94a0*/  BRA `(.L_x_221) ;  /* 0xffffffe400847947 */ /* 0x000fea000383ffff */
.L_x_157:
[----:B0-----:R0:W1:Y:S02]  /*94b0*/  SYNCS.PHASECHK.TRANS64.TRYWAIT P0, [R7+URZ], R4 ;  /* 0x00000004070075a7 */ /* 0x001064000800017f */
[----:B-1----:R-:W-:Y:S05]  /*94c0*/  @!P0 NANOSLEEP.SYNCS 0x989680 ;  /* 0x009896800000895d */ /* 0x002fea0003900000 */
[----:B------:R-:W1:Y:S02]  /*94d0*/  @!P0 SYNCS.PHASECHK.TRANS64 P0, [R7+URZ], R4 ;  /* 0x00000004070085a7 */ /* 0x000e64000800007f */
[----:B-1----:R-:W-:Y:S05]  /*94e0*/  @!P0 BRA `(.L_x_157) ;  /* 0xfffffffc00f08947 */ /* 0x002fea000383ffff */
[----:B------:R-:W-:Y:S05]  /*94f0*/  BRA `(.L_x_222) ;  /* 0xffffffe400947947 */ /* 0x000fea000383ffff */
.L_x_158:
[----:B0-----:R0:W1:Y:S02]  /*9500*/  SYNCS.PHASECHK.TRANS64.TRYWAIT P0, [R6+URZ], R5 ;  /* 0x00000005060075a7 */ /* 0x001064000800017f */
[----:B-1----:R-:W-:Y:S05]  /*9510*/  @!P0 NANOSLEEP.SYNCS 0x989680 ;  /* 0x009896800000895d */ /* 0x002fea0003900000 */
[----:B------:R-:W1:Y:S02]  /*9520*/  @!P0 SYNCS.PHASECHK.TRANS64 P0, [R6+URZ], R5 ;  /* 0x00000005060085a7 */ /* 0x000e64000800007f */
[----:B-1----:R-:W-:Y:S05]  /*9530*/  @!P0 BRA `(.L_x_158) ;  /* 0xfffffffc00f08947 */ /* 0x002fea000383ffff */
[----:B------:R-:W-:Y:S05]  /*9540*/  BRA `(.L_x_223) ;  /* 0xffffffe400a47947 */ /* 0x000fea000383ffff */
.L_x_159:
[----:B0-----:R0:W1:Y:S02]  /*9550*/  SYNCS.PHASECHK.TRANS64.TRYWAIT P0, [R7+URZ], R4 ;  /* 0x00000004070075a7 */ /* 0x001064000800017f */
[----:B-1----:R-:W-:Y:S05]  /*9560*/  @!P0 NANOSLEEP.SYNCS 0x989680 ;  /* 0x009896800000895d */ /* 0x002fea0003900000 */
[----:B------:R-:W1:Y:S02]  /*9570*/  @!P0 SYNCS.PHASECHK.TRANS64 P0, [R7+URZ], R4 ;  /* 0x00000004070085a7 */ /* 0x000e64000800007f */
[----:B-1----:R-:W-:Y:S05]  /*9580*/  @!P0 BRA `(.L_x_159) ;  /* 0xfffffffc00f08947 */ /* 0x002fea000383ffff */
[----:B------:R-:W-:Y:S05]  /*9590*/  BRA `(.L_x_224) ;  /* 0xffffffe400b47947 */ /* 0x000fea000383ffff */
.L_x_160:
[----:B0-----:R0:W1:Y:S02]  /*95a0*/  SYNCS.PHASECHK.TRANS64.TRYWAIT P0, [R6+URZ], R5 ;  /* 0x00000005060075a7 */ /* 0x001064000800017f */
[----:B-1----:R-:W-:Y:S05]  /*95b0*/  @!P0 NANOSLEEP.SYNCS 0x989680 ;  /* 0x009896800000895d */ /* 0x002fea0003900000 */
[----:B------:R-:W1:Y:S02]  /*95c0*/  @!P0 SYNCS.PHASECHK.TRANS64 P0, [R6+URZ], R5 ;  /* 0x00000005060085a7 */ /* 0x000e64000800007f */
[----:B-1----:R-:W-:Y:S05]  /*95d0*/  @!P0 BRA `(.L_x_160) ;  /* 0xfffffffc00f08947 */ /* 0x002fea000383ffff */
[----:B------:R-:W-:Y:S05]  /*95e0*/  BRA `(.L_x_225) ;  /* 0xffffffe400c47947 */ /* 0x000fea000383ffff */
.L_x_161:
[----:B0-----:R0:W1:Y:S02]  /*95f0*/  SYNCS.PHASECHK.TRANS64.TRYWAIT P0, [R7+URZ], R4 ;  /* 0x00000004070075a7 */ /* 0x001064000800017f */
[----:B-1----:R-:W-:Y:S05]  /*9600*/  @!P0 NANOSLEEP.SYNCS 0x989680 ;  /* 0x009896800000895d */ /* 0x002fea0003900000 */
[----:B------:R-:W1:Y:S02]  /*9610*/  @!P0 SYNCS.PHASECHK.TRANS64 P0, [R7+URZ], R4 ;  /* 0x00000004070085a7 */ /* 0x000e64000800007f */
[----:B-1----:R-:W-:Y:S05]  /*9620*/  @!P0 BRA `(.L_x_161) ;  /* 0xfffffffc00f08947 */ /* 0x002fea000383ffff */
[----:B------:R-:W-:Y:S05]  /*9630*/  BRA `(.L_x_226) ;  /* 0xffffffe400d47947 */ /* 0x000fea000383ffff */
.L_x_162:
[----:B0-----:R0:W1:Y:S02]  /*9640*/  SYNCS.PHASECHK.TRANS64.TRYWAIT P0, [R6+URZ], R5 ;  /* 0x00000005060075a7 */ /* 0x001064000800017f */
[----:B-1----:R-:W-:Y:S05]  /*9650*/  @!P0 NANOSLEEP.SYNCS 0x989680 ;  /* 0x009896800000895d */ /* 0x002fea0003900000 */
[----:B------:R-:W1:Y:S02]  /*9660*/  @!P0 SYNCS.PHASECHK.TRANS64 P0, [R6+URZ], R5 ;  /* 0x00000005060085a7 */ /* 0x000e64000800007f */
[----:B-1----:R-:W-:Y:S05]  /*9670*/  @!P0 BRA `(.L_x_162) ;  /* 0xfffffffc00f08947 */ /* 0x002fea000383ffff */
[----:B------:R-:W-:Y:S05]  /*9680*/  BRA `(.L_x_227) ;  /* 0xffffffe400e47947 */ /* 0x000fea000383ffff */
.L_x_163:
[----:B0-----:R0:W1:Y:S02]  /*9690*/  SYNCS.PHASECHK.TRANS64.TRYWAIT P0, [R7+URZ], R4 ;  /* 0x00000004070075a7 */ /* 0x001064000800017f */
[----:B-1----:R-:W-:Y:S05]  /*96a0*/  @!P0 NANOSLEEP.SYNCS 0x989680 ;  /* 0x009896800000895d */ /* 0x002fea0003900000 */
[----:B------:R-:W1:Y:S02]  /*96b0*/  @!P0 SYNCS.PHASECHK.TRANS64 P0, [R7+URZ], R4 ;  /* 0x00000004070085a7 */ /* 0x000e64000800007f */
[----:B-1----:R-:W-:Y:S05]  /*96c0*/  @!P0 BRA `(.L_x_163) ;  /* 0xfffffffc00f08947 */ /* 0x002fea000383ffff */
[----:B------:R-:W-:Y:S05]  /*96d0*/  BRA `(.L_x_228) ;  /* 0xffffffe400f47947 */ /* 0x000fea000383ffff */
.L_x_164:
[----:B0-----:R0:W1:Y:S02]  /*96e0*/  SYNCS.PHASECHK.TRANS64.TRYWAIT P0, [R6+URZ], R5 ;  /* 0x00000005060075a7 */ /* 0x001064000800017f */
[----:B-1----:R-:W-:Y:S05]  /*96f0*/  @!P0 NANOSLEEP.SYNCS 0x989680 ;  /* 0x009896800000895d */ /* 0x002fea0003900000 */
[----:B------:R-:W1:Y:S02]  /*9700*/  @!P0 SYNCS.PHASECHK.TRANS64 P0, [R6+URZ], R5 ;  /* 0x00000005060085a7 */ /* 0x000e64000800007f */
[----:B-1----:R-:W-:Y:S05]  /*9710*/  @!P0 BRA `(.L_x_164) ;  /* 0xfffffffc00f08947 */ /* 0x002fea000383ffff */
[----:B------:R-:W-:Y:S05]  /*9720*/  BRA `(.L_x_229) ;  /* 0xffffffe800047947 */ /* 0x000fea000383ffff */
.L_x_165:
[----:B0-----:R0:W1:Y:S02]  /*9730*/  SYNCS.PHASECHK.TRANS64.TRYWAIT P0, [R7+URZ], R4 ;  /* 0x00000004070075a7 */ /* 0x001064000800017f */
[----:B-1----:R-:W-:Y:S05]  /*9740*/  @!P0 NANOSLEEP.SYNCS 0x989680 ;  /* 0x009896800000895d */ /* 0x002fea0003900000 */
[----:B------:R-:W1:Y:S02]  /*9750*/  @!P0 SYNCS.PHASECHK.TRANS64 P0, [R7+URZ], R4 ;  /* 0x00000004070085a7 */ /* 0x000e64000800007f */
[----:B-1----:R-:W-:Y:S05]  /*9760*/  @!P0 BRA `(.L_x_165) ;  /* 0xfffffffc00f08947 */ /* 0x002fea000383ffff */
[----:B------:R-:W-:Y:S05]  /*9770*/  BRA `(.L_x_230) ;  /* 0xffffffe800147947 */ /* 0x000fea000383ffff */
.L_x_166:
[----:B0-----:R0:W1:Y:S02]  /*9780*/  SYNCS.PHASECHK.TRANS64.TRYWAIT P0, [R6+URZ], R5 ;  /* 0x00000005060075a7 */ /* 0x001064000800017f */
[----:B-1----:R-:W-:Y:S05]  /*9790*/  @!P0 NANOSLEEP.SYNCS 0x989680 ;  /* 0x009896800000895d */ /* 0x002fea0003900000 */
[----:B------:R-:W1:Y:S02]  /*97a0*/  @!P0 SYNCS.PHASECHK.TRANS64 P0, [R6+URZ], R5 ;  /* 0x00000005060085a7 */ /* 0x000e64000800007f */
[----:B-1----:R-:W-:Y:S05]  /*97b0*/  @!P0 BRA `(.L_x_166) ;  /* 0xfffffffc00f08947 */ /* 0x002fea000383ffff */
[----:B------:R-:W-:Y:S05]  /*97c0*/  BRA `(.L_x_231) ;  /* 0xffffffe800247947 */ /* 0x000fea000383ffff */
.L_x_167:
[----:B0-----:R0:W1:Y:S02]  /*97d0*/  SYNCS.PHASECHK.TRANS64.TRYWAIT P0, [R7+URZ], R4 ;  /* 0x00000004070075a7 */ /* 0x001064000800017f */
[----:B-1----:R-:W-:Y:S05]  /*97e0*/  @!P0 NANOSLEEP.SYNCS 0x989680 ;  /* 0x009896800000895d */ /* 0x002fea0003900000 */
[----:B------:R-:W1:Y:S02]  /*97f0*/  @!P0 SYNCS.PHASECHK.TRANS64 P0, [R7+URZ], R4 ;  /* 0x00000004070085a7 */ /* 0x000e64000800007f */
[----:B-1----:R-:W-:Y:S05]  /*9800*/  @!P0 BRA `(.L_x_167) ;  /* 0xfffffffc00f08947 */ /* 0x002fea000383ffff */
[----:B------:R-:W-:Y:S05]  /*9810*/  BRA `(.L_x_232) ;  /* 0xffffffe800347947 */ /* 0x000fea000383ffff */
.L_x_168:
[----:B0-----:R0:W1:Y:S02]  /*9820*/  SYNCS.PHASECHK.TRANS64.TRYWAIT P0, [R6+URZ], R5 ;  /* 0x00000005060075a7 */ /* 0x001064000800017f */
[----:B-1----:R-:W-:Y:S05]  /*9830*/  @!P0 NANOSLEEP.SYNCS 0x989680 ;  /* 0x009896800000895d */ /* 0x002fea0003900000 */
[----:B------:R-:W1:Y:S02]  /*9840*/  @!P0 SYNCS.PHASECHK.TRANS64 P0, [R6+URZ], R5 ;  /* 0x00000005060085a7 */ /* 0x000e64000800007f */
[----:B-1----:R-:W-:Y:S05]  /*9850*/  @!P0 BRA `(.L_x_168) ;  /* 0xfffffffc00f08947 */ /* 0x002fea000383ffff */
[----:B------:R-:W-:Y:S05]  /*9860*/  BRA `(.L_x_233) ;  /* 0xffffffe800447947 */ /* 0x000fea000383ffff */
.L_x_169:
[----:B0-----:R0:W1:Y:S02]  /*9870*/  SYNCS.PHASECHK.TRANS64.TRYWAIT P0, [R7+URZ], R4 ;  /* 0x00000004070075a7 */ /* 0x001064000800017f */
[----:B-1----:R-:W-:Y:S05]  /*9880*/  @!P0 NANOSLEEP.SYNCS 0x989680 ;  /* 0x009896800000895d */ /* 0x002fea0003900000 */
[----:B------:R-:W1:Y:S02]  /*9890*/  @!P0 SYNCS.PHASECHK.TRANS64 P0, [R7+URZ], R4 ;  /* 0x00000004070085a7 */ /* 0x000e64000800007f */
[----:B-1----:R-:W-:Y:S05]  /*98a0*/  @!P0 BRA `(.L_x_169) ;  /* 0xfffffffc00f08947 */ /* 0x002fea000383ffff */
[----:B------:R-:W-:Y:S05]  /*98b0*/  BRA `(.L_x_234) ;  /* 0xffffffe800547947 */ /* 0x000fea000383ffff */
.L_x_170:
[----:B0-----:R0:W1:Y:S02]  /*98c0*/  SYNCS.PHASECHK.TRANS64.TRYWAIT P0, [R6+URZ], R5 ;  /* 0x00000005060075a7 */ /* 0x001064000800017f */
[----:B-1----:R-:W-:Y:S05]  /*98d0*/  @!P0 NANOSLEEP.SYNCS 0x989680 ;  /* 0x009896800000895d */ /* 0x002fea0003900000 */
[----:B------:R-:W1:Y:S02]  /*98e0*/  @!P0 SYNCS.PHASECHK.TRANS64 P0, [R6+URZ], R5 ;  /* 0x00000005060085a7 */ /* 0x000e64000800007f */
[----:B-1----:R-:W-:Y:S05]  /*98f0*/  @!P0 BRA `(.L_x_170) ;  /* 0xfffffffc00f08947 */ /* 0x002fea000383ffff */
[----:B------:R-:W-:Y:S05]  /*9900*/  BRA `(.L_x_235) ;  /* 0xffffffe800647947 */ /* 0x000fea000383ffff */
.L_x_171:
[----:B0-----:R0:W1:Y:S02]  /*9910*/  SYNCS.PHASECHK.TRANS64.TRYWAIT P0, [R7+URZ], R4 ;  /* 0x00000004070075a7 */ /* 0x001064000800017f */
[----:B-1----:R-:W-:Y:S05]  /*9920*/  @!P0 NANOSLEEP.SYNCS 0x989680 ;  /* 0x009896800000895d */ /* 0x002fea0003900000 */
[----:B------:R-:W1:Y:S02]  /*9930*/  @!P0 SYNCS.PHASECHK.TRANS64 P0, [R7+URZ], R4 ;  /* 0x00000004070085a7 */ /* 0x000e64000800007f */
[----:B-1----:R-:W-:Y:S05]  /*9940*/  @!P0 BRA `(.L_x_171) ;  /* 0xfffffffc00f08947 */ /* 0x002fea000383ffff */
[----:B------:R-:W-:Y:S05]  /*9950*/  BRA `(.L_x_236) ;  /* 0xffffffe800747947 */ /* 0x000fea000383ffff */
.L_x_172:
[----:B0-----:R0:W1:Y:S02]  /*9960*/  SYNCS.PHASECHK.TRANS64.TRYWAIT P0, [R6+URZ], R5 ;  /* 0x00000005060075a7 */ /* 0x001064000800017f */
[----:B-1----:R-:W-:Y:S05]  /*9970*/  @!P0 NANOSLEEP.SYNCS 0x989680 ;  /* 0x009896800000895d */ /* 0x002fea0003900000 */
[----:B------:R-:W1:Y:S02]  /*9980*/  @!P0 SYNCS.PHASECHK.TRANS64 P0, [R6+URZ], R5 ;  /* 0x00000005060085a7 */ /* 0x000e64000800007f */
[----:B-1----:R-:W-:Y:S05]  /*9990*/  @!P0 BRA `(.L_x_172) ;  /* 0xfffffffc00f08947 */ /* 0x002fea000383ffff */
[----:B------:R-:W-:Y:S05]  /*99a0*/  BRA `(.L_x_237) ;  /* 0xffffffe800847947 */ /* 0x000fea000383ffff */
.L_x_173:
[----:B0-----:R0:W1:Y:S02]  /*99b0*/  SYNCS.PHASECHK.TRANS64.TRYWAIT P0, [R7+URZ], R4 ;  /* 0x00000004070075a7 */ /* 0x001064000800017f */
[----:B-1----:R-:W-:Y:S05]  /*99c0*/  @!P0 NANOSLEEP.SYNCS 0x989680 ;  /* 0x009896800000895d */ /* 0x002fea0003900000 */
[----:B------:R-:W1:Y:S02]  /*99d0*/  @!P0 SYNCS.PHASECHK.TRANS64 P0, [R7+URZ], R4 ;  /* 0x00000004070085a7 */ /* 0x000e64000800007f */
[----:B-1----:R-:W-:Y:S05]  /*99e0*/  @!P0 BRA `(.L_x_173) ;  /* 0xfffffffc00f08947 */ /* 0x002fea000383ffff */
[----:B------:R-:W-:Y:S05]  /*99f0*/  BRA `(.L_x_238) ;  /* 0xffffffe800947947 */ /* 0x000fea000383ffff */
.L_x_174:
[----:B0-----:R0:W1:Y:S02]  /*9a00*/  SYNCS.PHASECHK.TRANS64.TRYWAIT P0, [R6+URZ], R5 ;  /* 0x00000005060075a7 */ /* 0x001064000800017f */
[----:B-1----:R-:W-:Y:S05]  /*9a10*/  @!P0 NANOSLEEP.SYNCS 0x989680 ;  /* 0x009896800000895d */ /* 0x002fea0003900000 */
[----:B------:R-:W1:Y:S02]  /*9a20*/  @!P0 SYNCS.PHASECHK.TRANS64 P0, [R6+URZ], R5 ;  /* 0x00000005060085a7 */ /* 0x000e64000800007f */
[----:B-1----:R-:W-:Y:S05]  /*9a30*/  @!P0 BRA `(.L_x_174) ;  /* 0xfffffffc00f08947 */ /* 0x002fea000383ffff */
[----:B------:R-:W-:Y:S05]  /*9a40*/  BRA `(.L_x_239) ;  /* 0xffffffe800a47947 */ /* 0x000fea000383ffff */
.L_x_175:
[----:B0-----:R0:W1:Y:S02]  /*9a50*/  SYNCS.PHASECHK.TRANS64.TRYWAIT P0, [R7+URZ], R4 ;  /* 0x00000004070075a7 */ /* 0x001064000800017f */
[----:B-1----:R-:W-:Y:S05]  /*9a60*/  @!P0 NANOSLEEP.SYNCS 0x989680 ;  /* 0x009896800000895d */ /* 0x002fea0003900000 */
[----:B------:R-:W1:Y:S02]  /*9a70*/  @!P0 SYNCS.PHASECHK.TRANS64 P0, [R7+URZ], R4 ;  /* 0x00000004070085a7 */ /* 0x000e64000800007f */
[----:B-1----:R-:W-:Y:S05]  /*9a80*/  @!P0 BRA `(.L_x_175) ;  /* 0xfffffffc00f08947 */ /* 0x002fea000383ffff */
[----:B------:R-:W-:Y:S05]  /*9a90*/  BRA `(.L_x_240) ;  /* 0xffffffe800b47947 */ /* 0x000fea000383ffff */
.L_x_176:
[----:B0-----:R0:W1:Y:S02]  /*9aa0*/  SYNCS.PHASECHK.TRANS64.TRYWAIT P0, [R6+URZ], R5 ;  /* 0x00000005060075a7 */ /* 0x001064000800017f */
[----:B-1----:R-:W-:Y:S05]  /*9ab0*/  @!P0 NANOSLEEP.SYNCS 0x989680 ;  /* 0x009896800000895d */ /* 0x002fea0003900000 */
[----:B------:R-:W1:Y:S02]  /*9ac0*/  @!P0 SYNCS.PHASECHK.TRANS64 P0, [R6+URZ], R5 ;  /* 0x00000005060085a7 */ /* 0x000e64000800007f */
[----:B-1----:R-:W-:Y:S05]  /*9ad0*/  @!P0 BRA `(.L_x_176) ;  /* 0xfffffffc00f08947 */ /* 0x002fea000383ffff */
[----:B------:R-:W-:Y:S05]  /*9ae0*/  BRA `(.L_x_241) ;  /* 0xffffffe800c47947 */ /* 0x000fea000383ffff */
.L_x_177:
[----:B0-----:R0:W1:Y:S02]  /*9af0*/  SYNCS.PHASECHK.TRANS64.TRYWAIT P0, [R7+URZ], R4 ;  /* 0x00000004070075a7 */ /* 0x001064000800017f */
[----:B-1----:R-:W-:Y:S05]  /*9b00*/  @!P0 NANOSLEEP.SYNCS 0x989680 ;  /* 0x009896800000895d */ /* 0x002fea0003900000 */
[----:B------:R-:W1:Y:S02]  /*9b10*/  @!P0 SYNCS.PHASECHK.TRANS64 P0, [R7+URZ], R4 ;  /* 0x00000004070085a7 */ /* 0x000e64000800007f */
[----:B-1----:R-:W-:Y:S05]  /*9b20*/  @!P0 BRA `(.L_x_177) ;  /* 0xfffffffc00f08947 */ /* 0x002fea000383ffff */
[----:B------:R-:W-:Y:S05]  /*9b30*/  BRA `(.L_x_242) ;  /* 0xffffffe800d47947 */ /* 0x000fea000383ffff */
.L_x_178:
[----:B-1----:R1:W2:Y:S02]  /*9b40*/  SYNCS.PHASECHK.TRANS64.TRYWAIT P0, [R6+URZ], R5 ;  /* 0x00000005060075a7 */ /* 0x0022a4000800017f */
[----:B--2---:R-:W-:Y:S05]  /*9b50*/  @!P0 NANOSLEEP.SYNCS 0x989680 ;  /* 0x009896800000895d */ /* 0x004fea0003900000 */
[----:B------:R-:W2:Y:S02]  /*9b60*/  @!P0 SYNCS.PHASECHK.TRANS64 P0, [R6+URZ], R5 ;  /* 0x00000005060085a7 */ /* 0x000ea4000800007f */
[----:B--2---:R-:W-:Y:S05]  /*9b70*/  @!P0 BRA `(.L_x_178) ;  /* 0xfffffffc00f08947 */ /* 0x004fea000383ffff */
[----:B------:R-:W-:Y:S05]  /*9b80*/  BRA `(.L_x_243) ;  /* 0xffffffe800dc7947 */ /* 0x000fea000383ffff */
.L_x_244:
[----:B------:R-:W-:-:S00]  /*9b90*/  BRA `(.L_x_244) ;  /* 0xfffffffc00fc7947 */ /* 0x000fc0000383ffff */
[----:B------:R-:W-:-:S00]  /*9ba0*/  NOP ;  /* 0x0000000000007918 */ /* 0x000fc00000000000 */
        /* <DEDUP_REMOVED lines=13> */
.L_x_245:


//--------------------- .nv.shared._ZN7cutlass13device_kernelINS_4gemm6kernel13GemmUniversalIN4cute5tupleIJiiiiEEENS1_10collective13CollectiveMmaINS1_37MainloopSm90TmaGmmaWarpSpecializedFP8ILi56ENS5_IJNS4_1CILi1EEESB_SB_EEENS1_32KernelTmaWarpSpecializedPingpongEEENS5_IJNSA_ILi64EEESF_NSA_ILi32EEEEEENS_12float_e4m3_tENS5_IJlSB_lEEESI_SJ_NS4_8TiledMMAINS4_8MMA_AtomIJNS4_4SM904GMMA30MMA_64x64x32_F32E4M3E4M3_SS_TNILNSN_7ScaleInE1ELSP_1EEEEEENS4_6LayoutISC_NS5_IJNSA_ILi0EEEST_ST_EEEEENS5_IJNS4_10UnderscoreESW_SW_EEEEENS4_13SM90_TMA_LOADENS4_14ComposedLayoutINS4_7SwizzleILi1ELi4ELi3EEENS4_18smem_ptr_flag_bitsILi8EEENSS_INS5_IJNSA_ILi8EEESG_EEENS5_IJSG_SB_EEEEEEEvNS4_8identityESZ_S19_vS1A_EENS_8epilogue10collective6detail29Sm90TmaWarpSpecializedAdapterINS1D_15DefaultEpilogueISI_SJ_SJ_NS1C_6thread17LinearCombinationISI_Li1EffLNS1H_9ScaleType4KindE0ELNS_15FloatRoundStyleE2ESI_EENS1_15EpilogueDefaultEEEEEvvEEEEvNT_6ParamsE --------------------------
	.section	.nv.shared._ZN7cutlass13device_kernelINS_4gemm6kernel13GemmUniversalIN4cute5tupleIJiiiiEEENS1_10collective13CollectiveMmaINS1_37MainloopSm90TmaGmmaWarpSpecializedFP8ILi56ENS5_IJNS4_1CILi1EEESB_SB_EEENS1_32KernelTmaWarpSpecializedPingpongEEENS5_IJNSA_ILi64EEESF_NSA_ILi32EEEEEENS_12float_e4m3_tENS5_IJlSB_lEEESI_SJ_NS4_8TiledMMAINS4_8MMA_AtomIJNS4_4SM904GMMA30MMA_64x64x32_F32E4M3E4M3_SS_TNILNSN_7ScaleInE1ELSP_1EEEEEENS4_6LayoutISC_NS5_IJNSA_ILi0EEEST_ST_EEEEENS5_IJNS4_10UnderscoreESW_SW_EEEEENS4_13SM90_TMA_LOADENS4_14ComposedLayoutINS4_7SwizzleILi1ELi4ELi3EEENS4_18smem_ptr_flag_bitsILi8EEENSS_INS5_IJNSA_ILi8EEESG_EEENS5_IJSG_SB_EEEEEEEvNS4_8identityESZ_S19_vS1A_EENS_8epilogue10collective6detail29Sm90TmaWarpSpecializedAdapterINS1D_15DefaultEpilogueISI_SJ_SJ_NS1C_6thread17LinearCombinationISI_Li1EffLNS1H_9ScaleType4KindE0ELNS_15FloatRoundStyleE2ESI_EENS1_15EpilogueDefaultEEEEEvvEEEEvNT_6ParamsE,"aw",@nobits
	.sectionflags	@""
	.align	16
	.zero		1024


//--------------------- .nv.shared.reserved.0     --------------------------
	.section	.nv.shared.reserved.0,"aw",@nobits
	.weak		__nv_reservedSMEM_offset_0_alias
	.size		__nv_reservedSMEM_offset_0_alias, 0, 0
	.other		__nv_reservedSMEM_offset_0_alias,@"STO_CUDA_RESERVED_SHARED STV_DEFAULT"
__nv_reservedSMEM_offset_0_alias:
	.zero		0


//--------------------- .nv.global                --------------------------
	.section	.nv.global,"aw",@nobits
.nv.global:
	.type		_ZN40_INTERNAL_25bb9a2e_4_k_cu_f971ba45_187684cute1_E,@object
	.size		_ZN40_INTERNAL_25bb9a2e_4_k_cu_f971ba45_187684cute1_E,(_ZN40_INTERNAL_25bb9a2e_4_k_cu_f971ba45_187684cuda3std3__45__cpo6cbeginE - _ZN40_INTERNAL_25bb9a2e_4_k_cu_f971ba45_187684cute1_E)
_ZN40_INTERNAL_25bb9a2e_4_k_cu_f971ba45_187684cute1_E:
	.zero		1
	.type		_ZN40_INTERNAL_25bb9a2e_4_k_cu_f971ba45_187684cuda3std3__45__cpo6cbeginE,@object
	.size		_ZN40_INTERNAL_25bb9a2e_4_k_cu_f971ba45_187684cuda3std3__45__cpo6cbeginE,(_ZN40_INTERNAL_25bb9a2e_4_k_cu_f971ba45_187684cuda3std3__48in_placeE - _ZN40_INTERNAL_25bb9a2e_4_k_cu_f971ba45_187684cuda3std3__45__cpo6cbeginE)
_ZN40_INTERNAL_25bb9a2e_4_k_cu_f971ba45_187684cuda3std3__45__cpo6cbeginE:
	.zero		1
	.type		_ZN40_INTERNAL_25bb9a2e_4_k_cu_f971ba45_187684cuda3std3__48in_placeE,@object
	.size		_ZN40_INTERNAL_25bb9a2e_4_k_cu_f971ba45_187684cuda3std3__48in_placeE,(_ZN40_INTERNAL_25bb9a2e_4_k_cu_f971ba45_187684cuda3std6ranges3__45__cpo9iter_moveE - _ZN40_INTERNAL_25bb9a2e_4_k_cu_f971ba45_187684cuda3std3__48in_placeE)
_ZN40_INTERNAL_25bb9a2e_4_k_cu_f971ba45_187684cuda3std3__48in_placeE:
	.zero		1
	.type		_ZN40_INTERNAL_25bb9a2e_4_k_cu_f971ba45_187684cuda3std6ranges3__45__cpo9iter_moveE,@object
	.size		_ZN40_INTERNAL_25bb9a2e_4_k_cu_f971ba45_187684cuda3std6ranges3__45__cpo9iter_moveE,(_ZN40_INTERNAL_25bb9a2e_4_k_cu_f971ba45_187684cuda3std3__45__cpo5beginE - _ZN40_INTERNAL_25bb9a2e_4_k_cu_f971ba45_187684cuda3std6ranges3__45__cpo9iter_moveE)
_ZN40_INTERNAL_25bb9a2e_4_k_cu_f971ba45_187684cuda3std6ranges3__45__cpo9iter_moveE:
	.zero		1
	.type		_ZN40_INTERNAL_25bb9a2e_4_k_cu_f971ba45_187684cuda3std3__45__cpo5beginE,@object
	.size		_ZN40_INTERNAL_25bb9a2e_4_k_cu_f971ba45_187684cuda3std3__45__cpo5beginE,(_ZN40_INTERNAL_25bb9a2e_4_k_cu_f971ba45_187684cuda3std3__442_GLOBAL__N__25bb9a2e_4_k_cu_f971ba45_187686ignoreE - _ZN40_INTERNAL_25bb9a2e_4_k_cu_f971ba45_187684cuda3std3__45__cpo5beginE)
_ZN40_INTERNAL_25bb9a2e_4_k_cu_f971ba45_187684cuda3std3__45__cpo5beginE:
	.zero		1
	.type		_ZN40_INTERNAL_25bb9a2e_4_k_cu_f971ba45_187684cuda3std3__442_GLOBAL__N__25bb9a2e_4_k_cu_f971ba45_187686ignoreE,@object
	.size		_ZN40_INTERNAL_25bb9a2e_4_k_cu_f971ba45_187684cuda3std3__442_GLOBAL__N__25bb9a2e_4_k_cu_f971ba45_187686ignoreE,(_ZN40_INTERNAL_25bb9a2e_4_k_cu_f971ba45_187684cute7productE - _ZN40_INTERNAL_25bb9a2e_4_k_cu_f971ba45_187684cuda3std3__442_GLOBAL__N__25bb9a2e_4_k_cu_f971ba45_187686ignoreE)
_ZN40_INTERNAL_25bb9a2e_4_k_cu_f971ba45_187684cuda3std3__442_GLOBAL__N__25bb9a2e_4_k_cu_f971ba45_187686ignoreE:
	.zero		1
	.type		_ZN40_INTERNAL_25bb9a2e_4_k_cu_f971ba45_187684cute7productE,@object
	.size		_ZN40_INTERNAL_25bb9a2e_4_k_cu_f971ba45_187684cute7productE,(_ZN40_INTERNAL_25bb9a2e_4_k_cu_f971ba45_187684cuda3std3__45__cpo3endE - _ZN40_INTERNAL_25bb9a2e_4_k_cu_f971ba45_187684cute7productE)
_ZN40_INTERNAL_25bb9a2e_4_k_cu_f971ba45_187684cute7productE:
	.zero		1
	.type		_ZN40_INTERNAL_25bb9a2e_4_k_cu_f971ba45_187684cuda3std3__45__cpo3endE,@object
	.size		_ZN40_INTERNAL_25bb9a2e_4_k_cu_f971ba45_187684cuda3std3__45__cpo3endE,(_ZN40_INTERNAL_25bb9a2e_4_k_cu_f971ba45_187684cuda3std3__419piecewise_constructE - _ZN40_INTERNAL_25bb9a2e_4_k_cu_f971ba45_187684cuda3std3__45__cpo3endE)
_ZN40_INTERNAL_25bb9a2e_4_k_cu_f971ba45_187684cuda3std3__45__cpo3endE:
	.zero		1
	.type		_ZN40_INTERNAL_25bb9a2e_4_k_cu_f971ba45_187684cuda3std3__419piecewise_constructE,@object
	.size		_ZN40_INTERNAL_25bb9a2e_4_k_cu_f971ba45_187684cuda3std3__419piecewise_constructE,(_ZN40_INTERNAL_25bb9a2e_4_k_cu_f971ba45_187684cuda3std3__45__cpo4cendE - _ZN40_INTERNAL_25bb9a2e_4_k_cu_f971ba45_187684cuda3std3__419piecewise_constructE)
_ZN40_INTERNAL_25bb9a2e_4_k_cu_f971ba45_187684cuda3std3__419piecewise_constructE:
	.zero		1
	.type		_ZN40_INTERNAL_25bb9a2e_4_k_cu_f971ba45_187684cuda3std3__45__cpo4cendE,@object
	.size		_ZN40_INTERNAL_25bb9a2e_4_k_cu_f971ba45_187684cuda3std3__45__cpo4cendE,(_ZN40_INTERNAL_25bb9a2e_4_k_cu_f971ba45_187684cuda3std6ranges3__45__cpo4swapE - _ZN40_INTERNAL_25bb9a2e_4_k_cu_f971ba45_187684cuda3std3__45__cpo4cendE)
_ZN40_INTERNAL_25bb9a2e_4_k_cu_f971ba45_187684cuda3std3__45__cpo4cendE:
	.zero		1
	.type		_ZN40_INTERNAL_25bb9a2e_4_k_cu_f971ba45_187684cuda3std6ranges3__45__cpo4swapE,@object
	.size		_ZN40_INTERNAL_25bb9a2e_4_k_cu_f971ba45_187684cuda3std6ranges3__45__cpo4swapE,(.L_7 - _ZN40_INTERNAL_25bb9a2e_4_k_cu_f971ba45_187684cuda3std6ranges3__45__cpo4swapE)
_ZN40_INTERNAL_25bb9a2e_4_k_cu_f971ba45_187684cuda3std6ranges3__45__cpo4swapE:
	.zero		1
.L_7:


//--------------------- .nv.constant0._ZN7cutlass13device_kernelINS_4gemm6kernel13GemmUniversalIN4cute5tupleIJiiiiEEENS1_10collective13CollectiveMmaINS1_37MainloopSm90TmaGmmaWarpSpecializedFP8ILi56ENS5_IJNS4_1CILi1EEESB_SB_EEENS1_32KernelTmaWarpSpecializedPingpongEEENS5_IJNSA_ILi64EEESF_NSA_ILi32EEEEEENS_12float_e4m3_tENS5_IJlSB_lEEESI_SJ_NS4_8TiledMMAINS4_8MMA_AtomIJNS4_4SM904GMMA30MMA_64x64x32_F32E4M3E4M3_SS_TNILNSN_7ScaleInE1ELSP_1EEEEEENS4_6LayoutISC_NS5_IJNSA_ILi0EEEST_ST_EEEEENS5_IJNS4_10UnderscoreESW_SW_EEEEENS4_13SM90_TMA_LOADENS4_14ComposedLayoutINS4_7SwizzleILi1ELi4ELi3EEENS4_18smem_ptr_flag_bitsILi8EEENSS_INS5_IJNSA_ILi8EEESG_EEENS5_IJSG_SB_EEEEEEEvNS4_8identityESZ_S19_vS1A_EENS_8epilogue10collective6detail29Sm90TmaWarpSpecializedAdapterINS1D_15DefaultEpilogueISI_SJ_SJ_NS1C_6thread17LinearCombinationISI_Li1EffLNS1H_9ScaleType4KindE0ELNS_15FloatRoundStyleE2ESI_EENS1_15EpilogueDefaultEEEEEvvEEEEvNT_6ParamsE --------------------------
	.section	.nv.constant0._ZN7cutlass13device_kernelINS_4gemm6kernel13GemmUniversalIN4cute5tupleIJiiiiEEENS1_10collective13CollectiveMmaINS1_37MainloopSm90TmaGmmaWarpSpecializedFP8ILi56ENS5_IJNS4_1CILi1EEESB_SB_EEENS1_32KernelTmaWarpSpecializedPingpongEEENS5_IJNSA_ILi64EEESF_NSA_ILi32EEEEEENS_12float_e4m3_tENS5_IJlSB_lEEESI_SJ_NS4_8TiledMMAINS4_8MMA_AtomIJNS4_4SM904GMMA30MMA_64x64x32_F32E4M3E4M3_SS_TNILNSN_7ScaleInE1ELSP_1EEEEEENS4_6LayoutISC_NS5_IJNSA_ILi0EEEST_ST_EEEEENS5_IJNS4_10UnderscoreESW_SW_EEEEENS4_13SM90_TMA_LOADENS4_14ComposedLayoutINS4_7SwizzleILi1ELi4ELi3EEENS4_18smem_ptr_flag_bitsILi8EEENSS_INS5_IJNSA_ILi8EEESG_EEENS5_IJSG_SB_EEEEEEEvNS4_8identityESZ_S19_vS1A_EENS_8epilogue10collective6detail29Sm90TmaWarpSpecializedAdapterINS1D_15DefaultEpilogueISI_SJ_SJ_NS1C_6thread17LinearCombinationISI_Li1EffLNS1H_9ScaleType4KindE0ELNS_15FloatRoundStyleE2ESI_EENS1_15EpilogueDefaultEEEEEvvEEEEvNT_6ParamsE,"a",@progbits
	.sectionflags	@""
	.align	4
.nv.constant0._ZN7cutlass13device_kernelINS_4gemm6kernel13GemmUniversalIN4cute5tupleIJiiiiEEENS1_10collective13CollectiveMmaINS1_37MainloopSm90TmaGmmaWarpSpecializedFP8ILi56ENS5_IJNS4_1CILi1EEESB_SB_EEENS1_32KernelTmaWarpSpecializedPingpongEEENS5_IJNSA_ILi64EEESF_NSA_ILi32EEEEEENS_12float_e4m3_tENS5_IJlSB_lEEESI_SJ_NS4_8TiledMMAINS4_8MMA_AtomIJNS4_4SM904GMMA30MMA_64x64x32_F32E4M3E4M3_SS_TNILNSN_7ScaleInE1ELSP_1EEEEEENS4_6LayoutISC_NS5_IJNSA_ILi0EEEST_ST_EEEEENS5_IJNS4_10UnderscoreESW_SW_EEEEENS4_13SM90_TMA_LOADENS4_14ComposedLayoutINS4_7SwizzleILi1ELi4ELi3EEENS4_18smem_ptr_flag_bitsILi8EEENSS_INS5_IJNSA_ILi8EEESG_EEENS5_IJSG_SB_EEEEEEEvNS4_8identityESZ_S19_vS1A_EENS_8epilogue10collective6detail29Sm90TmaWarpSpecializedAdapterINS1D_15DefaultEpilogueISI_SJ_SJ_NS1C_6thread17LinearCombinationISI_Li1EffLNS1H_9ScaleType4KindE0ELNS_15FloatRoundStyleE2ESI_EENS1_15EpilogueDefaultEEEEEvvEEEEvNT_6ParamsE:
	.zero		1664


//--------------------- SYMBOLS --------------------------

	.type		.nv.reservedSmem.offset0,@object
	.size		.nv.reservedSmem.offset0,0x4
